	.target	sm_90a

	.elftype	@"ET_EXEC"


//--------------------- .note.nv.tkinfo           --------------------------
	.section	.note.nv.tkinfo,"",@"SHT_NOTE"
	.sectionflags	@"SHF_NOTE_NV_TKINFO"
	.tkinfo
        /*0018*/ 	.word	0x00000002
        /*0030*/ 	.string	""
        /*0030*/ 	.string	"ptxas"
        /*0030*/ 	.string	"Cuda compilation tools, release 13.0, V13.0.88"
        /*0030*/ 	.string	"Build cuda_13.0.r13.0/compiler.36424714_0"
        /*0030*/ 	.string	"-arch sm_90a -m 64 "



//--------------------- .note.nv.cuinfo           --------------------------
	.section	.note.nv.cuinfo,"",@"SHT_NOTE"
	.sectionflags	@"SHF_NOTE_NV_CUINFO"
        /*0018*/ 	.short	0x0002
        /*001a*/ 	.short	0x005a
        /*001c*/ 	.short	0x0082
	.zero		2


//--------------------- .nv.info                  --------------------------
	.section	.nv.info,"",@"SHT_CUDA_INFO"
	.align	4


	//----- nvinfo : EIATTR_REGCOUNT
	.align		4
        /*0000*/ 	.byte	0x04, 0x2f
        /*0002*/ 	.short	(.L_15 - .L_14)
	.align		4
.L_14:
        /*0004*/ 	.word	index@(_ZN7cutlass13device_kernelINS_4gemm6kernel13GemmUniversalIN4cute5tupleIJiiiiEEENS1_10collective13CollectiveMmaINS1_34MainloopSm90TmaGmmaWarpSpecializedILi25ENS5_IJNS4_1CILi1EEESB_SB_EEENS1_35KernelTmaWarpSpecializedCooperativeEEENS5_IJNSA_ILi128EEENSA_ILi16EEENSA_ILi32EEEEEENS_6half_tENS5_IJlSB_lEEESJ_SK_NS4_8TiledMMAINS4_8MMA_AtomIJNS4_4SM904GMMA25MMA_64x16x16_F32F16F16_SSILNSO_5MajorE0ELSQ_0ELNSO_7ScaleInE1ELSR_1EEEEEENS4_6LayoutINS5_IJNSA_ILi2EEESB_SB_EEENS5_IJSB_NSA_ILi0EEESX_EEEEENS5_IJNS4_10UnderscoreES10_S10_EEEEENS4_13SM90_TMA_LOADENS4_14ComposedLayoutINS4_7SwizzleILi2ELi4ELi3EEENS4_18smem_ptr_flag_bitsILi16EEENSU_INS5_IJNSA_ILi8EEESH_EEENS5_IJSH_SB_EEEEEEEvNS4_8identityES13_S1D_vS1E_EENS_8epilogue10collective6detail29Sm90TmaWarpSpecializedAdapterINS1H_15DefaultEpilogueISJ_SK_SK_NS1G_6thread17LinearCombinationISJ_Li1EffLNS1L_9ScaleType4KindE0ELNS_15FloatRoundStyleE2ESJ_EENS1_15EpilogueDefaultEEEEEvvEEEEvNT_6ParamsE)
        /*0008*/ 	.word	0x000000a8


	//----- nvinfo : EIATTR_FRAME_SIZE
	.align		4
.L_15:
        /*000c*/ 	.byte	0x04, 0x11
        /*000e*/ 	.short	(.L_17 - .L_16)
	.align		4
.L_16:
        /*0010*/ 	.word	index@(_ZN7cutlass13device_kernelINS_4gemm6kernel13GemmUniversalIN4cute5tupleIJiiiiEEENS1_10collective13CollectiveMmaINS1_34MainloopSm90TmaGmmaWarpSpecializedILi25ENS5_IJNS4_1CILi1EEESB_SB_EEENS1_35KernelTmaWarpSpecializedCooperativeEEENS5_IJNSA_ILi128EEENSA_ILi16EEENSA_ILi32EEEEEENS_6half_tENS5_IJlSB_lEEESJ_SK_NS4_8TiledMMAINS4_8MMA_AtomIJNS4_4SM904GMMA25MMA_64x16x16_F32F16F16_SSILNSO_5MajorE0ELSQ_0ELNSO_7ScaleInE1ELSR_1EEEEEENS4_6LayoutINS5_IJNSA_ILi2EEESB_SB_EEENS5_IJSB_NSA_ILi0EEESX_EEEEENS5_IJNS4_10UnderscoreES10_S10_EEEEENS4_13SM90_TMA_LOADENS4_14ComposedLayoutINS4_7SwizzleILi2ELi4ELi3EEENS4_18smem_ptr_flag_bitsILi16EEENSU_INS5_IJNSA_ILi8EEESH_EEENS5_IJSH_SB_EEEEEEEvNS4_8identityES13_S1D_vS1E_EENS_8epilogue10collective6detail29Sm90TmaWarpSpecializedAdapterINS1H_15DefaultEpilogueISJ_SK_SK_NS1G_6thread17LinearCombinationISJ_Li1EffLNS1L_9ScaleType4KindE0ELNS_15FloatRoundStyleE2ESJ_EENS1_15EpilogueDefaultEEEEEvvEEEEvNT_6ParamsE)
        /*0014*/ 	.word	0x00000000


	//----- nvinfo : EIATTR_MIN_STACK_SIZE
	.align		4
.L_17:
        /*0018*/ 	.byte	0x04, 0x12
        /*001a*/ 	.short	(.L_19 - .L_18)
	.align		4
.L_18:
        /*001c*/ 	.word	index@(_ZN7cutlass13device_kernelINS_4gemm6kernel13GemmUniversalIN4cute5tupleIJiiiiEEENS1_10collective13CollectiveMmaINS1_34MainloopSm90TmaGmmaWarpSpecializedILi25ENS5_IJNS4_1CILi1EEESB_SB_EEENS1_35KernelTmaWarpSpecializedCooperativeEEENS5_IJNSA_ILi128EEENSA_ILi16EEENSA_ILi32EEEEEENS_6half_tENS5_IJlSB_lEEESJ_SK_NS4_8TiledMMAINS4_8MMA_AtomIJNS4_4SM904GMMA25MMA_64x16x16_F32F16F16_SSILNSO_5MajorE0ELSQ_0ELNSO_7ScaleInE1ELSR_1EEEEEENS4_6LayoutINS5_IJNSA_ILi2EEESB_SB_EEENS5_IJSB_NSA_ILi0EEESX_EEEEENS5_IJNS4_10UnderscoreES10_S10_EEEEENS4_13SM90_TMA_LOADENS4_14ComposedLayoutINS4_7SwizzleILi2ELi4ELi3EEENS4_18smem_ptr_flag_bitsILi16EEENSU_INS5_IJNSA_ILi8EEESH_EEENS5_IJSH_SB_EEEEEEEvNS4_8identityES13_S1D_vS1E_EENS_8epilogue10collective6detail29Sm90TmaWarpSpecializedAdapterINS1H_15DefaultEpilogueISJ_SK_SK_NS1G_6thread17LinearCombinationISJ_Li1EffLNS1L_9ScaleType4KindE0ELNS_15FloatRoundStyleE2ESJ_EENS1_15EpilogueDefaultEEEEEvvEEEEvNT_6ParamsE)
        /*0020*/ 	.word	0x00000000
.L_19:


//--------------------- .nv.compat                --------------------------
	.section	.nv.compat,"",@"SHT_CUDA_COMPAT_INFO"
	.align	4
        /*0000*/ 	.byte	0x02, 0x09, 0x01, 0x00, 0x02, 0x02, 0x04, 0x00, 0x02, 0x05, 0x05, 0x00, 0x03, 0x07, 0x01, 0x01
        /*0010*/ 	.byte	0x02, 0x03, 0x01, 0x00, 0x02, 0x06, 0x01, 0x00, 0x04, 0x0b, 0x08, 0x00, 0x00, 0x00, 0x00, 0x00
        /*0020*/ 	.byte	0x00, 0x00, 0x00, 0x00


//--------------------- .nv.info._ZN7cutlass13device_kernelINS_4gemm6kernel13GemmUniversalIN4cute5tupleIJiiiiEEENS1_10collective13CollectiveMmaINS1_34MainloopSm90TmaGmmaWarpSpecializedILi25ENS5_IJNS4_1CILi1EEESB_SB_EEENS1_35KernelTmaWarpSpecializedCooperativeEEENS5_IJNSA_ILi128EEENSA_ILi16EEENSA_ILi32EEEEEENS_6half_tENS5_IJlSB_lEEESJ_SK_NS4_8TiledMMAINS4_8MMA_AtomIJNS4_4SM904GMMA25MMA_64x16x16_F32F16F16_SSILNSO_5MajorE0ELSQ_0ELNSO_7ScaleInE1ELSR_1EEEEEENS4_6LayoutINS5_IJNSA_ILi2EEESB_SB_EEENS5_IJSB_NSA_ILi0EEESX_EEEEENS5_IJNS4_10UnderscoreES10_S10_EEEEENS4_13SM90_TMA_LOADENS4_14ComposedLayoutINS4_7SwizzleILi2ELi4ELi3EEENS4_18smem_ptr_flag_bitsILi16EEENSU_INS5_IJNSA_ILi8EEESH_EEENS5_IJSH_SB_EEEEEEEvNS4_8identityES13_S1D_vS1E_EENS_8epilogue10collective6detail29Sm90TmaWarpSpecializedAdapterINS1H_15DefaultEpilogueISJ_SK_SK_NS1G_6thread17LinearCombinationISJ_Li1EffLNS1L_9ScaleType4KindE0ELNS_15FloatRoundStyleE2ESJ_EENS1_15EpilogueDefaultEEEEEvvEEEEvNT_6ParamsE --------------------------
	.section	.nv.info._ZN7cutlass13device_kernelINS_4gemm6kernel13GemmUniversalIN4cute5tupleIJiiiiEEENS1_10collective13CollectiveMmaINS1_34MainloopSm90TmaGmmaWarpSpecializedILi25ENS5_IJNS4_1CILi1EEESB_SB_EEENS1_35KernelTmaWarpSpecializedCooperativeEEENS5_IJNSA_ILi128EEENSA_ILi16EEENSA_ILi32EEEEEENS_6half_tENS5_IJlSB_lEEESJ_SK_NS4_8TiledMMAINS4_8MMA_AtomIJNS4_4SM904GMMA25MMA_64x16x16_F32F16F16_SSILNSO_5MajorE0ELSQ_0ELNSO_7ScaleInE1ELSR_1EEEEEENS4_6LayoutINS5_IJNSA_ILi2EEESB_SB_EEENS5_IJSB_NSA_ILi0EEESX_EEEEENS5_IJNS4_10UnderscoreES10_S10_EEEEENS4_13SM90_TMA_LOADENS4_14ComposedLayoutINS4_7SwizzleILi2ELi4ELi3EEENS4_18smem_ptr_flag_bitsILi16EEENSU_INS5_IJNSA_ILi8EEESH_EEENS5_IJSH_SB_EEEEEEEvNS4_8identityES13_S1D_vS1E_EENS_8epilogue10collective6detail29Sm90TmaWarpSpecializedAdapterINS1H_15DefaultEpilogueISJ_SK_SK_NS1G_6thread17LinearCombinationISJ_Li1EffLNS1L_9ScaleType4KindE0ELNS_15FloatRoundStyleE2ESJ_EENS1_15EpilogueDefaultEEEEEvvEEEEvNT_6ParamsE,"",@"SHT_CUDA_INFO"
	.sectionflags	@""
	.align	4


	//----- nvinfo : EIATTR_CUDA_API_VERSION
	.align		4
        /*0000*/ 	.byte	0x04, 0x37
        /*0002*/ 	.short	(.L_21 - .L_20)
.L_20:
        /*0004*/ 	.word	0x00000082


	//----- nvinfo : EIATTR_KPARAM_INFO
	.align		4
.L_21:
        /*0008*/ 	.byte	0x04, 0x17
        /*000a*/ 	.short	(.L_23 - .L_22)
.L_22:
        /*000c*/ 	.word	0x00000000
        /*0010*/ 	.short	0x0000
        /*0012*/ 	.short	0x0070
        /*0014*/ 	.byte	0x00, 0xf0, 0x01, 0x10


	//----- nvinfo : EIATTR_SPARSE_MMA_MASK
	.align		4
.L_23:
        /*0018*/ 	.byte	0x03, 0x50
        /*001a*/ 	.short	0x0000


	//----- nvinfo : EIATTR_MAXREG_COUNT
	.align		4
        /*001c*/ 	.byte	0x03, 0x1b
        /*001e*/ 	.short	0x00a8


	//----- nvinfo : EIATTR_NUM_BARRIERS
	.align		4
        /*0020*/ 	.byte	0x02, 0x4c
        /*0022*/ 	.byte	0x01
	.zero		1


	//----- nvinfo : EIATTR_EXTERNS
	.align		4
        /*0024*/ 	.byte	0x04, 0x0f
        /*0026*/ 	.short	(.L_25 - .L_24)


	//   ....[0]....
	.align		4
.L_24:
        /*0028*/ 	.word	index@(__assertfail)


	//----- nvinfo : EIATTR_MERCURY_ISA_VERSION
	.align		4
.L_25:
        /*002c*/ 	.byte	0x03, 0x5f
        /*002e*/ 	.short	0x0101


	//----- nvinfo : EIATTR_INT_WARP_WIDE_INSTR_OFFSETS
	.align		4
        /*0030*/ 	.byte	0x04, 0x31
        /*0032*/ 	.short	(.L_27 - .L_26)


	//   ....[0]....
.L_26:
        /*0034*/ 	.word	0x00000680


	//   ....[1]....
        /*0038*/ 	.word	0x00000690


	//   ....[2]....
        /*003c*/ 	.word	0x000007b0


	//----- nvinfo : EIATTR_COOP_GROUP_MASK_REGIDS
	.align		4
.L_27:
        /*0040*/ 	.byte	0x04, 0x29
        /*0042*/ 	.short	(.L_29 - .L_28)


	//   ....[0]....
.L_28:
        /*0044*/ 	.word	0xffffffff


	//   ....[1]....
        /*0048*/ 	.word	0xffffffff


	//   ....[2]....
        /*004c*/ 	.word	0xffffffff


	//   ....[3]....
        /*0050*/ 	.word	0xffffffff


	//   ....[4]....
        /*0054*/ 	.word	0xffffffff


	//----- nvinfo : EIATTR_COOP_GROUP_INSTR_OFFSETS
	.align		4
.L_29:
        /*0058*/ 	.byte	0x04, 0x28
        /*005a*/ 	.short	(.L_31 - .L_30)


	//   ....[0]....
.L_30:
        /*005c*/ 	.word	0x00000060


	//   ....[1]....
        /*0060*/ 	.word	0x00000070


	//   ....[2]....
        /*0064*/ 	.word	0x00000130


	//   ....[3]....
        /*0068*/ 	.word	0x00000590


	//   ....[4]....
        /*006c*/ 	.word	0x00001470


	//----- nvinfo : EIATTR_REG_RECONFIG
	.align		4
.L_31:
        /*0070*/ 	.byte	0x01, 0x54
	.zero		2


	//----- nvinfo : EIATTR_SYSCALL_OFFSETS
	.align		4
        /*0074*/ 	.byte	0x04, 0x46
        /*0076*/ 	.short	(.L_33 - .L_32)


	//   ....[0]....
.L_32:
        /*0078*/ 	.word	0x00001660


	//----- nvinfo : EIATTR_MBARRIER_INSTR_OFFSETS
	.align		4
.L_33:
        /*007c*/ 	.byte	0x04, 0x39
        /*007e*/ 	.short	(.L_35 - .L_34)


	//   ....[0]....
.L_34:
        /*0080*/ 	.word	0x00000250
        /*0084*/ 	.word	0x000000ff
        /*0088*/ 	.word	0x00000000
        /*008c*/ 	.short	0x0100
        /*008e*/ 	.byte	0x08
	.zero		1


	//   ....[1]....
        /*0090*/ 	.word	0x00000260
        /*0094*/ 	.word	0x000000ff
        /*0098*/ 	.word	0x000000c8
        /*009c*/ 	.short	0x0100
        /*009e*/ 	.byte	0x08
	.zero		1


	//   ....[2]....
        /*00a0*/ 	.word	0x00000270
        /*00a4*/ 	.word	0x000000ff
        /*00a8*/ 	.word	0x00000008
        /*00ac*/ 	.short	0x0100
        /*00ae*/ 	.byte	0x08
	.zero		1


	//   ....[3]....
        /*00b0*/ 	.word	0x00000280
        /*00b4*/ 	.word	0x000000ff
        /*00b8*/ 	.word	0x000000d0
        /*00bc*/ 	.short	0x0100
        /*00be*/ 	.byte	0x08
	.zero		1


	//   ....[4]....
        /*00c0*/ 	.word	0x00000290
        /*00c4*/ 	.word	0x000000ff
        /*00c8*/ 	.word	0x00000010
        /*00cc*/ 	.short	0x0100
        /*00ce*/ 	.byte	0x08
	.zero		1


	//   ....[5]....
        /*00d0*/ 	.word	0x000002a0
        /*00d4*/ 	.word	0x000000ff
        /*00d8*/ 	.word	0x000000d8
        /*00dc*/ 	.short	0x0100
        /*00de*/ 	.byte	0x08
	.zero		1


	//   ....[6]....
        /*00e0*/ 	.word	0x000002b0
        /*00e4*/ 	.word	0x000000ff
        /*00e8*/ 	.word	0x00000018
        /*00ec*/ 	.short	0x0100
        /*00ee*/ 	.byte	0x08
	.zero		1


	//   ....[7]....
        /*00f0*/ 	.word	0x000002c0
        /*00f4*/ 	.word	0x000000ff
        /*00f8*/ 	.word	0x000000e0
        /*00fc*/ 	.short	0x0100
        /*00fe*/ 	.byte	0x08
	.zero		1


	//   ....[8]....
        /*0100*/ 	.word	0x000002d0
        /*0104*/ 	.word	0x000000ff
        /*0108*/ 	.word	0x00000020
        /*010c*/ 	.short	0x0100
        /*010e*/ 	.byte	0x08
	.zero		1


	//   ....[9]....
        /*0110*/ 	.word	0x000002e0
        /*0114*/ 	.word	0x000000ff
        /*0118*/ 	.word	0x000000e8
        /*011c*/ 	.short	0x0100
        /*011e*/ 	.byte	0x08
	.zero		1


	//   ....[10]....
        /*0120*/ 	.word	0x000002f0
        /*0124*/ 	.word	0x000000ff
        /*0128*/ 	.word	0x00000028
        /*012c*/ 	.short	0x0100
        /*012e*/ 	.byte	0x08
	.zero		1


	//   ....[11]....
        /*0130*/ 	.word	0x00000300
        /*0134*/ 	.word	0x000000ff
        /*0138*/ 	.word	0x000000f0
        /*013c*/ 	.short	0x0100
        /*013e*/ 	.byte	0x08
	.zero		1


	//   ....[12]....
        /*0140*/ 	.word	0x00000310
        /*0144*/ 	.word	0x000000ff
        /*0148*/ 	.word	0x00000030
        /*014c*/ 	.short	0x0100
        /*014e*/ 	.byte	0x08
	.zero		1


	//   ....[13]....
        /*0150*/ 	.word	0x00000320
        /*0154*/ 	.word	0x000000ff
        /*0158*/ 	.word	0x000000f8
        /*015c*/ 	.short	0x0100
        /*015e*/ 	.byte	0x08
	.zero		1


	//   ....[14]....
        /*0160*/ 	.word	0x00000330
        /*0164*/ 	.word	0x000000ff
        /*0168*/ 	.word	0x00000038
        /*016c*/ 	.short	0x0100
        /*016e*/ 	.byte	0x08
	.zero		1


	//   ....[15]....
        /*0170*/ 	.word	0x00000340
        /*0174*/ 	.word	0x000000ff
        /*0178*/ 	.word	0x00000100
        /*017c*/ 	.short	0x0100
        /*017e*/ 	.byte	0x08
	.zero		1


	//   ....[16]....
        /*0180*/ 	.word	0x00000350
        /*0184*/ 	.word	0x000000ff
        /*0188*/ 	.word	0x00000040
        /*018c*/ 	.short	0x0100
        /*018e*/ 	.byte	0x08
	.zero		1


	//   ....[17]....
        /*0190*/ 	.word	0x00000360
        /*0194*/ 	.word	0x000000ff
        /*0198*/ 	.word	0x00000108
        /*019c*/ 	.short	0x0100
        /*019e*/ 	.byte	0x08
	.zero		1


	//   ....[18]....
        /*01a0*/ 	.word	0x00000370
        /*01a4*/ 	.word	0x000000ff
        /*01a8*/ 	.word	0x00000048
        /*01ac*/ 	.short	0x0100
        /*01ae*/ 	.byte	0x08
	.zero		1


	//   ....[19]....
        /*01b0*/ 	.word	0x00000380
        /*01b4*/ 	.word	0x000000ff
        /*01b8*/ 	.word	0x00000110
        /*01bc*/ 	.short	0x0100
        /*01be*/ 	.byte	0x08
	.zero		1


	//   ....[20]....
        /*01c0*/ 	.word	0x00000390
        /*01c4*/ 	.word	0x000000ff
        /*01c8*/ 	.word	0x00000050
        /*01cc*/ 	.short	0x0100
        /*01ce*/ 	.byte	0x08
	.zero		1


	//   ....[21]....
        /*01d0*/ 	.word	0x000003a0
        /*01d4*/ 	.word	0x000000ff
        /*01d8*/ 	.word	0x00000118
        /*01dc*/ 	.short	0x0100
        /*01de*/ 	.byte	0x08
	.zero		1


	//   ....[22]....
        /*01e0*/ 	.word	0x000003b0
        /*01e4*/ 	.word	0x000000ff
        /*01e8*/ 	.word	0x00000058
        /*01ec*/ 	.short	0x0100
        /*01ee*/ 	.byte	0x08
	.zero		1


	//   ....[23]....
        /*01f0*/ 	.word	0x000003c0
        /*01f4*/ 	.word	0x000000ff
        /*01f8*/ 	.word	0x00000120
        /*01fc*/ 	.short	0x0100
        /*01fe*/ 	.byte	0x08
	.zero		1


	//   ....[24]....
        /*0200*/ 	.word	0x000003d0
        /*0204*/ 	.word	0x000000ff
        /*0208*/ 	.word	0x00000060
        /*020c*/ 	.short	0x0100
        /*020e*/ 	.byte	0x08
	.zero		1


	//   ....[25]....
        /*0210*/ 	.word	0x000003e0
        /*0214*/ 	.word	0x000000ff
        /*0218*/ 	.word	0x00000128
        /*021c*/ 	.short	0x0100
        /*021e*/ 	.byte	0x08
	.zero		1


	//   ....[26]....
        /*0220*/ 	.word	0x000003f0
        /*0224*/ 	.word	0x000000ff
        /*0228*/ 	.word	0x00000068
        /*022c*/ 	.short	0x0100
        /*022e*/ 	.byte	0x08
	.zero		1


	//   ....[27]....
        /*0230*/ 	.word	0x00000400
        /*0234*/ 	.word	0x000000ff
        /*0238*/ 	.word	0x00000130
        /*023c*/ 	.short	0x0100
        /*023e*/ 	.byte	0x08
	.zero		1


	//   ....[28]....
        /*0240*/ 	.word	0x00000410
        /*0244*/ 	.word	0x000000ff
        /*0248*/ 	.word	0x00000070
        /*024c*/ 	.short	0x0100
        /*024e*/ 	.byte	0x08
	.zero		1


	//   ....[29]....
        /*0250*/ 	.word	0x00000420
        /*0254*/ 	.word	0x000000ff
        /*0258*/ 	.word	0x00000138
        /*025c*/ 	.short	0x0100
        /*025e*/ 	.byte	0x08
	.zero		1


	//   ....[30]....
        /*0260*/ 	.word	0x00000430
        /*0264*/ 	.word	0x000000ff
        /*0268*/ 	.word	0x00000078
        /*026c*/ 	.short	0x0100
        /*026e*/ 	.byte	0x08
	.zero		1


	//   ....[31]....
        /*0270*/ 	.word	0x00000440
        /*0274*/ 	.word	0x000000ff
        /*0278*/ 	.word	0x00000140
        /*027c*/ 	.short	0x0100
        /*027e*/ 	.byte	0x08
	.zero		1


	//   ....[32]....
        /*0280*/ 	.word	0x00000450
        /*0284*/ 	.word	0x000000ff
        /*0288*/ 	.word	0x00000080
        /*028c*/ 	.short	0x0100
        /*028e*/ 	.byte	0x08
	.zero		1


	//   ....[33]....
        /*0290*/ 	.word	0x00000460
        /*0294*/ 	.word	0x000000ff
        /*0298*/ 	.word	0x00000148
        /*029c*/ 	.short	0x0100
        /*029e*/ 	.byte	0x08
	.zero		1


	//   ....[34]....
        /*02a0*/ 	.word	0x00000470
        /*02a4*/ 	.word	0x000000ff
        /*02a8*/ 	.word	0x00000088
        /*02ac*/ 	.short	0x0100
        /*02ae*/ 	.byte	0x08
	.zero		1


	//   ....[35]....
        /*02b0*/ 	.word	0x00000480
        /*02b4*/ 	.word	0x000000ff
        /*02b8*/ 	.word	0x00000150
        /*02bc*/ 	.short	0x0100
        /*02be*/ 	.byte	0x08
	.zero		1


	//   ....[36]....
        /*02c0*/ 	.word	0x00000490
        /*02c4*/ 	.word	0x000000ff
        /*02c8*/ 	.word	0x00000090
        /*02cc*/ 	.short	0x0100
        /*02ce*/ 	.byte	0x08
	.zero		1


	//   ....[37]....
        /*02d0*/ 	.word	0x000004a0
        /*02d4*/ 	.word	0x000000ff
        /*02d8*/ 	.word	0x00000158
        /*02dc*/ 	.short	0x0100
        /*02de*/ 	.byte	0x08
	.zero		1


	//   ....[38]....
        /*02e0*/ 	.word	0x000004b0
        /*02e4*/ 	.word	0x000000ff
        /*02e8*/ 	.word	0x00000098
        /*02ec*/ 	.short	0x0100
        /*02ee*/ 	.byte	0x08
	.zero		1


	//   ....[39]....
        /*02f0*/ 	.word	0x000004c0
        /*02f4*/ 	.word	0x000000ff
        /*02f8*/ 	.word	0x00000160
        /*02fc*/ 	.short	0x0100
        /*02fe*/ 	.byte	0x08
	.zero		1


	//   ....[40]....
        /*0300*/ 	.word	0x000004d0
        /*0304*/ 	.word	0x000000ff
        /*0308*/ 	.word	0x000000a0
        /*030c*/ 	.short	0x0100
        /*030e*/ 	.byte	0x08
	.zero		1


	//   ....[41]....
        /*0310*/ 	.word	0x000004e0
        /*0314*/ 	.word	0x000000ff
        /*0318*/ 	.word	0x00000168
        /*031c*/ 	.short	0x0100
        /*031e*/ 	.byte	0x08
	.zero		1


	//   ....[42]....
        /*0320*/ 	.word	0x000004f0
        /*0324*/ 	.word	0x000000ff
        /*0328*/ 	.word	0x000000a8
        /*032c*/ 	.short	0x0100
        /*032e*/ 	.byte	0x08
	.zero		1


	//   ....[43]....
        /*0330*/ 	.word	0x00000500
        /*0334*/ 	.word	0x000000ff
        /*0338*/ 	.word	0x00000170
        /*033c*/ 	.short	0x0100
        /*033e*/ 	.byte	0x08
	.zero		1


	//   ....[44]....
        /*0340*/ 	.word	0x00000510
        /*0344*/ 	.word	0x000000ff
        /*0348*/ 	.word	0x000000b0
        /*034c*/ 	.short	0x0100
        /*034e*/ 	.byte	0x08
	.zero		1


	//   ....[45]....
        /*0350*/ 	.word	0x00000520
        /*0354*/ 	.word	0x000000ff
        /*0358*/ 	.word	0x00000178
        /*035c*/ 	.short	0x0100
        /*035e*/ 	.byte	0x08
	.zero		1


	//   ....[46]....
        /*0360*/ 	.word	0x00000530
        /*0364*/ 	.word	0x000000ff
        /*0368*/ 	.word	0x000000b8
        /*036c*/ 	.short	0x0100
        /*036e*/ 	.byte	0x08
	.zero		1


	//   ....[47]....
        /*0370*/ 	.word	0x00000540
        /*0374*/ 	.word	0x000000ff
        /*0378*/ 	.word	0x00000180
        /*037c*/ 	.short	0x0100
        /*037e*/ 	.byte	0x08
	.zero		1


	//   ....[48]....
        /*0380*/ 	.word	0x00000550
        /*0384*/ 	.word	0x000000ff
        /*0388*/ 	.word	0x000000c0
        /*038c*/ 	.short	0x0100
        /*038e*/ 	.byte	0x08
	.zero		1


	//   ....[49]....
        /*0390*/ 	.word	0x00000560
        /*0394*/ 	.word	0x000000ff
        /*0398*/ 	.word	0x00000188
        /*039c*/ 	.short	0x0100
        /*039e*/ 	.byte	0x08
	.zero		1


	//   ....[50]....
        /*03a0*/ 	.word	0x00000830
        /*03a4*/ 	.word	0x000000ff
        /*03a8*/ 	.word	0x000001a0
        /*03ac*/ 	.short	0x0100
        /*03ae*/ 	.byte	0x08
	.zero		1


	//   ....[51]....
        /*03b0*/ 	.word	0x00000890
        /*03b4*/ 	.word	0x000000ff
        /*03b8*/ 	.word	0x000001a8
        /*03bc*/ 	.short	0x0100
        /*03be*/ 	.byte	0x08
	.zero		1


	//   ....[52]....
        /*03c0*/ 	.word	0x000016e0
        /*03c4*/ 	.word	0x00000003
        /*03c8*/ 	.word	0x00000000
        /*03cc*/ 	.short	0x010a
        /*03ce*/ 	.byte	0x3f
	.zero		1


	//   ....[53]....
        /*03d0*/ 	.word	0x00001740
        /*03d4*/ 	.word	0x00000003
        /*03d8*/ 	.word	0x00000000
        /*03dc*/ 	.short	0x010a
        /*03de*/ 	.byte	0x3f
	.zero		1


	//   ....[54]....
        /*03e0*/ 	.word	0x00001990
        /*03e4*/ 	.word	0x000000ff
        /*03e8*/ 	.word	0x00000000
        /*03ec*/ 	.short	0x010a
        /*03ee*/ 	.byte	0x04
	.zero		1


	//   ....[55]....
        /*03f0*/ 	.word	0x000019d0
        /*03f4*/ 	.word	0x000000ff
        /*03f8*/ 	.word	0x00000000
        /*03fc*/ 	.short	0x010a
        /*03fe*/ 	.byte	0x04
	.zero		1


	//   ....[56]....
        /*0400*/ 	.word	0x00001b30
        /*0404*/ 	.word	0x000000ff
        /*0408*/ 	.word	0x00000000
        /*040c*/ 	.short	0x0101
        /*040e*/ 	.byte	0x04
	.zero		1


	//   ....[57]....
        /*0410*/ 	.word	0x00001d10
        /*0414*/ 	.word	0x000000ff
        /*0418*/ 	.word	0x00000000
        /*041c*/ 	.short	0x0101
        /*041e*/ 	.byte	0x06
	.zero		1


	//   ....[58]....
        /*0420*/ 	.word	0x000039e0
        /*0424*/ 	.word	0x0000000e
        /*0428*/ 	.word	0x000000c8
        /*042c*/ 	.short	0x010a
        /*042e*/ 	.byte	0x3f
	.zero		1


	//   ....[59]....
        /*0430*/ 	.word	0x00003d70
        /*0434*/ 	.word	0x00000005
        /*0438*/ 	.word	0x000001a8
        /*043c*/ 	.short	0x0101
        /*043e*/ 	.byte	0x3f
	.zero		1


	//   ....[60]....
        /*0440*/ 	.word	0x000044b0
        /*0444*/ 	.word	0x00000007
        /*0448*/ 	.word	0x00000000
        /*044c*/ 	.short	0x010a
        /*044e*/ 	.byte	0x3f
	.zero		1


	//   ....[61]....
        /*0450*/ 	.word	0x00004530
        /*0454*/ 	.word	0x00000008
        /*0458*/ 	.word	0x00000000
        /*045c*/ 	.short	0x010a
        /*045e*/ 	.byte	0x3f
	.zero		1


	//   ....[62]....
        /*0460*/ 	.word	0x000045c0
        /*0464*/ 	.word	0x00000009
        /*0468*/ 	.word	0x00000000
        /*046c*/ 	.short	0x010a
        /*046e*/ 	.byte	0x3f
	.zero		1


	//   ....[63]....
        /*0470*/ 	.word	0x00004650
        /*0474*/ 	.word	0x00000008
        /*0478*/ 	.word	0x00000000
        /*047c*/ 	.short	0x010a
        /*047e*/ 	.byte	0x3f
	.zero		1


	//   ....[64]....
        /*0480*/ 	.word	0x000046e0
        /*0484*/ 	.word	0x00000009
        /*0488*/ 	.word	0x00000000
        /*048c*/ 	.short	0x010a
        /*048e*/ 	.byte	0x3f
	.zero		1


	//   ....[65]....
        /*0490*/ 	.word	0x00004770
        /*0494*/ 	.word	0x00000008
        /*0498*/ 	.word	0x00000000
        /*049c*/ 	.short	0x010a
        /*049e*/ 	.byte	0x3f
	.zero		1


	//   ....[66]....
        /*04a0*/ 	.word	0x00004800
        /*04a4*/ 	.word	0x00000009
        /*04a8*/ 	.word	0x00000000
        /*04ac*/ 	.short	0x010a
        /*04ae*/ 	.byte	0x3f
	.zero		1


	//   ....[67]....
        /*04b0*/ 	.word	0x00004890
        /*04b4*/ 	.word	0x00000008
        /*04b8*/ 	.word	0x00000000
        /*04bc*/ 	.short	0x010a
        /*04be*/ 	.byte	0x3f
	.zero		1


	//   ....[68]....
        /*04c0*/ 	.word	0x00004920
        /*04c4*/ 	.word	0x00000009
        /*04c8*/ 	.word	0x00000000
        /*04cc*/ 	.short	0x010a
        /*04ce*/ 	.byte	0x3f
	.zero		1


	//   ....[69]....
        /*04d0*/ 	.word	0x000049b0
        /*04d4*/ 	.word	0x00000008
        /*04d8*/ 	.word	0x00000000
        /*04dc*/ 	.short	0x010a
        /*04de*/ 	.byte	0x3f
	.zero		1


	//   ....[70]....
        /*04e0*/ 	.word	0x00004a40
        /*04e4*/ 	.word	0x00000009
        /*04e8*/ 	.word	0x00000000
        /*04ec*/ 	.short	0x010a
        /*04ee*/ 	.byte	0x3f
	.zero		1


	//   ....[71]....
        /*04f0*/ 	.word	0x00004ad0
        /*04f4*/ 	.word	0x00000008
        /*04f8*/ 	.word	0x00000000
        /*04fc*/ 	.short	0x010a
        /*04fe*/ 	.byte	0x3f
	.zero		1


	//   ....[72]....
        /*0500*/ 	.word	0x00004b60
        /*0504*/ 	.word	0x00000009
        /*0508*/ 	.word	0x00000000
        /*050c*/ 	.short	0x010a
        /*050e*/ 	.byte	0x3f
	.zero		1


	//   ....[73]....
        /*0510*/ 	.word	0x00004bf0
        /*0514*/ 	.word	0x00000008
        /*0518*/ 	.word	0x00000000
        /*051c*/ 	.short	0x010a
        /*051e*/ 	.byte	0x3f
	.zero		1


	//   ....[74]....
        /*0520*/ 	.word	0x00004c80
        /*0524*/ 	.word	0x00000009
        /*0528*/ 	.word	0x00000000
        /*052c*/ 	.short	0x010a
        /*052e*/ 	.byte	0x3f
	.zero		1


	//   ....[75]....
        /*0530*/ 	.word	0x00004d10
        /*0534*/ 	.word	0x00000008
        /*0538*/ 	.word	0x00000000
        /*053c*/ 	.short	0x010a
        /*053e*/ 	.byte	0x3f
	.zero		1


	//   ....[76]....
        /*0540*/ 	.word	0x00004da0
        /*0544*/ 	.word	0x00000009
        /*0548*/ 	.word	0x00000000
        /*054c*/ 	.short	0x010a
        /*054e*/ 	.byte	0x3f
	.zero		1


	//   ....[77]....
        /*0550*/ 	.word	0x00004e30
        /*0554*/ 	.word	0x00000008
        /*0558*/ 	.word	0x00000000
        /*055c*/ 	.short	0x010a
        /*055e*/ 	.byte	0x3f
	.zero		1


	//   ....[78]....
        /*0560*/ 	.word	0x00004ec0
        /*0564*/ 	.word	0x00000009
        /*0568*/ 	.word	0x00000000
        /*056c*/ 	.short	0x010a
        /*056e*/ 	.byte	0x3f
	.zero		1


	//   ....[79]....
        /*0570*/ 	.word	0x00004f50
        /*0574*/ 	.word	0x00000008
        /*0578*/ 	.word	0x00000000
        /*057c*/ 	.short	0x010a
        /*057e*/ 	.byte	0x3f
	.zero		1


	//   ....[80]....
        /*0580*/ 	.word	0x00004fe0
        /*0584*/ 	.word	0x00000009
        /*0588*/ 	.word	0x00000000
        /*058c*/ 	.short	0x010a
        /*058e*/ 	.byte	0x3f
	.zero		1


	//   ....[81]....
        /*0590*/ 	.word	0x00005070
        /*0594*/ 	.word	0x00000008
        /*0598*/ 	.word	0x00000000
        /*059c*/ 	.short	0x010a
        /*059e*/ 	.byte	0x3f
	.zero		1


	//   ....[82]....
        /*05a0*/ 	.word	0x00005100
        /*05a4*/ 	.word	0x00000009
        /*05a8*/ 	.word	0x00000000
        /*05ac*/ 	.short	0x010a
        /*05ae*/ 	.byte	0x3f
	.zero		1


	//   ....[83]....
        /*05b0*/ 	.word	0x00005190
        /*05b4*/ 	.word	0x00000006
        /*05b8*/ 	.word	0x00000000
        /*05bc*/ 	.short	0x010a
        /*05be*/ 	.byte	0x3f
	.zero		1


	//   ....[84]....
        /*05c0*/ 	.word	0x00005220
        /*05c4*/ 	.word	0x00000003
        /*05c8*/ 	.word	0x00000000
        /*05cc*/ 	.short	0x010a
        /*05ce*/ 	.byte	0x3f
	.zero		1


	//   ....[85]....
        /*05d0*/ 	.word	0x00005280
        /*05d4*/ 	.word	0x00000003
        /*05d8*/ 	.word	0x00000000
        /*05dc*/ 	.short	0x010a
        /*05de*/ 	.byte	0x3f
	.zero		1


	//   ....[86]....
        /*05e0*/ 	.word	0x000052e0
        /*05e4*/ 	.word	0x00000003
        /*05e8*/ 	.word	0x00000000
        /*05ec*/ 	.short	0x010a
        /*05ee*/ 	.byte	0x3f
	.zero		1


	//   ....[87]....
        /*05f0*/ 	.word	0x000053b0
        /*05f4*/ 	.word	0x0000000e
        /*05f8*/ 	.word	0x000000c8
        /*05fc*/ 	.short	0x010a
        /*05fe*/ 	.byte	0x3f
	.zero		1


	//   ....[88]....
        /*0600*/ 	.word	0x00005480
        /*0604*/ 	.word	0x00000007
        /*0608*/ 	.word	0x00000000
        /*060c*/ 	.short	0x010a
        /*060e*/ 	.byte	0x3f
	.zero		1


	//   ....[89]....
        /*0610*/ 	.word	0x000054d0
        /*0614*/ 	.word	0x00000008
        /*0618*/ 	.word	0x00000000
        /*061c*/ 	.short	0x010a
        /*061e*/ 	.byte	0x3f
	.zero		1


	//   ....[90]....
        /*0620*/ 	.word	0x00005520
        /*0624*/ 	.word	0x00000009
        /*0628*/ 	.word	0x00000000
        /*062c*/ 	.short	0x010a
        /*062e*/ 	.byte	0x3f
	.zero		1


	//   ....[91]....
        /*0630*/ 	.word	0x00005570
        /*0634*/ 	.word	0x00000008
        /*0638*/ 	.word	0x00000000
        /*063c*/ 	.short	0x010a
        /*063e*/ 	.byte	0x3f
	.zero		1


	//   ....[92]....
        /*0640*/ 	.word	0x000055c0
        /*0644*/ 	.word	0x00000009
        /*0648*/ 	.word	0x00000000
        /*064c*/ 	.short	0x010a
        /*064e*/ 	.byte	0x3f
	.zero		1


	//   ....[93]....
        /*0650*/ 	.word	0x00005610
        /*0654*/ 	.word	0x00000008
        /*0658*/ 	.word	0x00000000
        /*065c*/ 	.short	0x010a
        /*065e*/ 	.byte	0x3f
	.zero		1


	//   ....[94]....
        /*0660*/ 	.word	0x00005660
        /*0664*/ 	.word	0x00000009
        /*0668*/ 	.word	0x00000000
        /*066c*/ 	.short	0x010a
        /*066e*/ 	.byte	0x3f
	.zero		1


	//   ....[95]....
        /*0670*/ 	.word	0x000056b0
        /*0674*/ 	.word	0x00000008
        /*0678*/ 	.word	0x00000000
        /*067c*/ 	.short	0x010a
        /*067e*/ 	.byte	0x3f
	.zero		1


	//   ....[96]....
        /*0680*/ 	.word	0x00005700
        /*0684*/ 	.word	0x00000009
        /*0688*/ 	.word	0x00000000
        /*068c*/ 	.short	0x010a
        /*068e*/ 	.byte	0x3f
	.zero		1


	//   ....[97]....
        /*0690*/ 	.word	0x00005750
        /*0694*/ 	.word	0x00000008
        /*0698*/ 	.word	0x00000000
        /*069c*/ 	.short	0x010a
        /*069e*/ 	.byte	0x3f
	.zero		1


	//   ....[98]....
        /*06a0*/ 	.word	0x000057a0
        /*06a4*/ 	.word	0x00000009
        /*06a8*/ 	.word	0x00000000
        /*06ac*/ 	.short	0x010a
        /*06ae*/ 	.byte	0x3f
	.zero		1


	//   ....[99]....
        /*06b0*/ 	.word	0x000057f0
        /*06b4*/ 	.word	0x00000008
        /*06b8*/ 	.word	0x00000000
        /*06bc*/ 	.short	0x010a
        /*06be*/ 	.byte	0x3f
	.zero		1


	//   ....[100]....
        /*06c0*/ 	.word	0x00005840
        /*06c4*/ 	.word	0x00000009
        /*06c8*/ 	.word	0x00000000
        /*06cc*/ 	.short	0x010a
        /*06ce*/ 	.byte	0x3f
	.zero		1


	//   ....[101]....
        /*06d0*/ 	.word	0x00005890
        /*06d4*/ 	.word	0x00000008
        /*06d8*/ 	.word	0x00000000
        /*06dc*/ 	.short	0x010a
        /*06de*/ 	.byte	0x3f
	.zero		1


	//   ....[102]....
        /*06e0*/ 	.word	0x000058e0
        /*06e4*/ 	.word	0x00000009
        /*06e8*/ 	.word	0x00000000
        /*06ec*/ 	.short	0x010a
        /*06ee*/ 	.byte	0x3f
	.zero		1


	//   ....[103]....
        /*06f0*/ 	.word	0x00005930
        /*06f4*/ 	.word	0x00000008
        /*06f8*/ 	.word	0x00000000
        /*06fc*/ 	.short	0x010a
        /*06fe*/ 	.byte	0x3f
	.zero		1


	//   ....[104]....
        /*0700*/ 	.word	0x00005980
        /*0704*/ 	.word	0x00000009
        /*0708*/ 	.word	0x00000000
        /*070c*/ 	.short	0x010a
        /*070e*/ 	.byte	0x3f
	.zero		1


	//   ....[105]....
        /*0710*/ 	.word	0x000059d0
        /*0714*/ 	.word	0x00000008
        /*0718*/ 	.word	0x00000000
        /*071c*/ 	.short	0x010a
        /*071e*/ 	.byte	0x3f
	.zero		1


	//   ....[106]....
        /*0720*/ 	.word	0x00005a20
        /*0724*/ 	.word	0x00000009
        /*0728*/ 	.word	0x00000000
        /*072c*/ 	.short	0x010a
        /*072e*/ 	.byte	0x3f
	.zero		1


	//   ....[107]....
        /*0730*/ 	.word	0x00005a70
        /*0734*/ 	.word	0x00000008
        /*0738*/ 	.word	0x00000000
        /*073c*/ 	.short	0x010a
        /*073e*/ 	.byte	0x3f
	.zero		1


	//   ....[108]....
        /*0740*/ 	.word	0x00005ac0
        /*0744*/ 	.word	0x00000009
        /*0748*/ 	.word	0x00000000
        /*074c*/ 	.short	0x010a
        /*074e*/ 	.byte	0x3f
	.zero		1


	//   ....[109]....
        /*0750*/ 	.word	0x00005b10
        /*0754*/ 	.word	0x00000008
        /*0758*/ 	.word	0x00000000
        /*075c*/ 	.short	0x010a
        /*075e*/ 	.byte	0x3f
	.zero		1


	//   ....[110]....
        /*0760*/ 	.word	0x00005b60
        /*0764*/ 	.word	0x00000009
        /*0768*/ 	.word	0x00000000
        /*076c*/ 	.short	0x010a
        /*076e*/ 	.byte	0x3f
	.zero		1


	//   ....[111]....
        /*0770*/ 	.word	0x00005bb0
        /*0774*/ 	.word	0x00000006
        /*0778*/ 	.word	0x00000000
        /*077c*/ 	.short	0x010a
        /*077e*/ 	.byte	0x3f
	.zero		1


	//----- nvinfo : EIATTR_NUM_MBARRIERS
	.align		4
.L_35:
        /*0780*/ 	.byte	0x03, 0x38
        /*0782*/ 	.short	0x0034


	//----- nvinfo : EIATTR_EXIT_INSTR_OFFSETS
	.align		4
        /*0784*/ 	.byte	0x04, 0x1c
        /*0786*/ 	.short	(.L_37 - .L_36)


	//   ....[0]....
.L_36:
        /*0788*/ 	.word	0x00000930


	//   ....[1]....
        /*078c*/ 	.word	0x000011f0


	//   ....[2]....
        /*0790*/ 	.word	0x000030c0


	//   ....[3]....
        /*0794*/ 	.word	0x000036f0


	//   ....[4]....
        /*0798*/ 	.word	0x00005270


	//----- nvinfo : EIATTR_MAX_THREADS
	.align		4
.L_37:
        /*079c*/ 	.byte	0x04, 0x05
        /*079e*/ 	.short	(.L_39 - .L_38)
.L_38:
        /*07a0*/ 	.word	0x00000180
        /*07a4*/ 	.word	0x00000001
        /*07a8*/ 	.word	0x00000001


	//----- nvinfo : EIATTR_CRS_STACK_SIZE
	.align		4
.L_39:
        /*07ac*/ 	.byte	0x04, 0x1e
        /*07ae*/ 	.short	(.L_41 - .L_40)
.L_40:
        /*07b0*/ 	.word	0x00000000


	//----- nvinfo : EIATTR_CBANK_PARAM_SIZE
	.align		4
.L_41:
        /*07b4*/ 	.byte	0x03, 0x19
        /*07b6*/ 	.short	0x0470


	//----- nvinfo : EIATTR_PARAM_CBANK
	.align		4
        /*07b8*/ 	.byte	0x04, 0x0a
        /*07ba*/ 	.short	(.L_43 - .L_42)
	.align		4
.L_42:
        /*07bc*/ 	.word	index@(.nv.constant0._ZN7cutlass13device_kernelINS_4gemm6kernel13GemmUniversalIN4cute5tupleIJiiiiEEENS1_10collective13CollectiveMmaINS1_34MainloopSm90TmaGmmaWarpSpecializedILi25ENS5_IJNS4_1CILi1EEESB_SB_EEENS1_35KernelTmaWarpSpecializedCooperativeEEENS5_IJNSA_ILi128EEENSA_ILi16EEENSA_ILi32EEEEEENS_6half_tENS5_IJlSB_lEEESJ_SK_NS4_8TiledMMAINS4_8MMA_AtomIJNS4_4SM904GMMA25MMA_64x16x16_F32F16F16_SSILNSO_5MajorE0ELSQ_0ELNSO_7ScaleInE1ELSR_1EEEEEENS4_6LayoutINS5_IJNSA_ILi2EEESB_SB_EEENS5_IJSB_NSA_ILi0EEESX_EEEEENS5_IJNS4_10UnderscoreES10_S10_EEEEENS4_13SM90_TMA_LOADENS4_14ComposedLayoutINS4_7SwizzleILi2ELi4ELi3EEENS4_18smem_ptr_flag_bitsILi16EEENSU_INS5_IJNSA_ILi8EEESH_EEENS5_IJSH_SB_EEEEEEEvNS4_8identityES13_S1D_vS1E_EENS_8epilogue10collective6detail29Sm90TmaWarpSpecializedAdapterINS1H_15DefaultEpilogueISJ_SK_SK_NS1G_6thread17LinearCombinationISJ_Li1EffLNS1L_9ScaleType4KindE0ELNS_15FloatRoundStyleE2ESJ_EENS1_15EpilogueDefaultEEEEEvvEEEEvNT_6ParamsE)
        /*07c0*/ 	.short	0x0210
        /*07c2*/ 	.short	0x0470


	//----- nvinfo : EIATTR_SW_WAR
	.align		4
.L_43:
        /*07c4*/ 	.byte	0x04, 0x36
        /*07c6*/ 	.short	(.L_45 - .L_44)
.L_44:
        /*07c8*/ 	.word	0x00000008
.L_45:


//--------------------- .nv.callgraph             --------------------------
	.section	.nv.callgraph,"",@"SHT_CUDA_CALLGRAPH"
	.align	4
	.sectionentsize	8
	.align		4
        /*0000*/ 	.word	0x00000000
	.align		4
        /*0004*/ 	.word	0xffffffff
	.align		4
        /*0008*/ 	.word	index@(_ZN7cutlass13device_kernelINS_4gemm6kernel13GemmUniversalIN4cute5tupleIJiiiiEEENS1_10collective13CollectiveMmaINS1_34MainloopSm90TmaGmmaWarpSpecializedILi25ENS5_IJNS4_1CILi1EEESB_SB_EEENS1_35KernelTmaWarpSpecializedCooperativeEEENS5_IJNSA_ILi128EEENSA_ILi16EEENSA_ILi32EEEEEENS_6half_tENS5_IJlSB_lEEESJ_SK_NS4_8TiledMMAINS4_8MMA_AtomIJNS4_4SM904GMMA25MMA_64x16x16_F32F16F16_SSILNSO_5MajorE0ELSQ_0ELNSO_7ScaleInE1ELSR_1EEEEEENS4_6LayoutINS5_IJNSA_ILi2EEESB_SB_EEENS5_IJSB_NSA_ILi0EEESX_EEEEENS5_IJNS4_10UnderscoreES10_S10_EEEEENS4_13SM90_TMA_LOADENS4_14ComposedLayoutINS4_7SwizzleILi2ELi4ELi3EEENS4_18smem_ptr_flag_bitsILi16EEENSU_INS5_IJNSA_ILi8EEESH_EEENS5_IJSH_SB_EEEEEEEvNS4_8identityES13_S1D_vS1E_EENS_8epilogue10collective6detail29Sm90TmaWarpSpecializedAdapterINS1H_15DefaultEpilogueISJ_SK_SK_NS1G_6thread17LinearCombinationISJ_Li1EffLNS1L_9ScaleType4KindE0ELNS_15FloatRoundStyleE2ESJ_EENS1_15EpilogueDefaultEEEEEvvEEEEvNT_6ParamsE)
	.align		4
        /*000c*/ 	.word	index@(__assertfail)
	.align		4
        /*0010*/ 	.word	0x00000000
	.align		4
        /*0014*/ 	.word	0xfffffffe
	.align		4
        /*0018*/ 	.word	0x00000000
	.align		4
        /*001c*/ 	.word	0xfffffffd
	.align		4
        /*0020*/ 	.word	0x00000000
	.align		4
        /*0024*/ 	.word	0xfffffffc


//--------------------- .nv.constant4             --------------------------
	.section	.nv.constant4,"a",@progbits
	.align	8
	.align		8
.nv.constant4:
        /*0000*/ 	.dword	__assertfail
	.align		8
        /*0008*/ 	.dword	__unnamed_1
	.align		8
        /*0010*/ 	.dword	_ZN40_INTERNAL_d0f17f2b_4_k_cu_1cf61410_134794cuda3std3__45__cpo5beginE
	.align		8
        /*0018*/ 	.dword	_ZN40_INTERNAL_d0f17f2b_4_k_cu_1cf61410_134794cuda3std3__45__cpo3endE
	.align		8
        /*0020*/ 	.dword	_ZN40_INTERNAL_d0f17f2b_4_k_cu_1cf61410_134794cuda3std3__45__cpo6cbeginE
	.align		8
        /*0028*/ 	.dword	_ZN40_INTERNAL_d0f17f2b_4_k_cu_1cf61410_134794cuda3std3__45__cpo4cendE
	.align		8
        /*0030*/ 	.dword	_ZN40_INTERNAL_d0f17f2b_4_k_cu_1cf61410_134794cuda3std3__442_GLOBAL__N__d0f17f2b_4_k_cu_1cf61410_134796ignoreE
	.align		8
        /*0038*/ 	.dword	_ZN40_INTERNAL_d0f17f2b_4_k_cu_1cf61410_134794cuda3std3__419piecewise_constructE
	.align		8
        /*0040*/ 	.dword	_ZN40_INTERNAL_d0f17f2b_4_k_cu_1cf61410_134794cuda3std3__48in_placeE
	.align		8
        /*0048*/ 	.dword	_ZN40_INTERNAL_d0f17f2b_4_k_cu_1cf61410_134794cuda3std6ranges3__45__cpo4swapE
	.align		8
        /*0050*/ 	.dword	_ZN40_INTERNAL_d0f17f2b_4_k_cu_1cf61410_134794cuda3std6ranges3__45__cpo9iter_moveE
	.align		8
        /*0058*/ 	.dword	_ZN40_INTERNAL_d0f17f2b_4_k_cu_1cf61410_134794cute7productE
	.align		8
        /*0060*/ 	.dword	_ZN40_INTERNAL_d0f17f2b_4_k_cu_1cf61410_134794cute1_E
	.align		8
        /*0068*/ 	.dword	$str$22
	.align		8
        /*0070*/ 	.dword	$str$23


//--------------------- .text._ZN7cutlass13device_kernelINS_4gemm6kernel13GemmUniversalIN4cute5tupleIJiiiiEEENS1_10collective13CollectiveMmaINS1_34MainloopSm90TmaGmmaWarpSpecializedILi25ENS5_IJNS4_1CILi1EEESB_SB_EEENS1_35KernelTmaWarpSpecializedCooperativeEEENS5_IJNSA_ILi128EEENSA_ILi16EEENSA_ILi32EEEEEENS_6half_tENS5_IJlSB_lEEESJ_SK_NS4_8TiledMMAINS4_8MMA_AtomIJNS4_4SM904GMMA25MMA_64x16x16_F32F16F16_SSILNSO_5MajorE0ELSQ_0ELNSO_7ScaleInE1ELSR_1EEEEEENS4_6LayoutINS5_IJNSA_ILi2EEESB_SB_EEENS5_IJSB_NSA_ILi0EEESX_EEEEENS5_IJNS4_10UnderscoreES10_S10_EEEEENS4_13SM90_TMA_LOADENS4_14ComposedLayoutINS4_7SwizzleILi2ELi4ELi3EEENS4_18smem_ptr_flag_bitsILi16EEENSU_INS5_IJNSA_ILi8EEESH_EEENS5_IJSH_SB_EEEEEEEvNS4_8identityES13_S1D_vS1E_EENS_8epilogue10collective6detail29Sm90TmaWarpSpecializedAdapterINS1H_15DefaultEpilogueISJ_SK_SK_NS1G_6thread17LinearCombinationISJ_Li1EffLNS1L_9ScaleType4KindE0ELNS_15FloatRoundStyleE2ESJ_EENS1_15EpilogueDefaultEEEEEvvEEEEvNT_6ParamsE --------------------------
	.section	.text._ZN7cutlass13device_kernelINS_4gemm6kernel13GemmUniversalIN4cute5tupleIJiiiiEEENS1_10collective13CollectiveMmaINS1_34MainloopSm90TmaGmmaWarpSpecializedILi25ENS5_IJNS4_1CILi1EEESB_SB_EEENS1_35KernelTmaWarpSpecializedCooperativeEEENS5_IJNSA_ILi128EEENSA_ILi16EEENSA_ILi32EEEEEENS_6half_tENS5_IJlSB_lEEESJ_SK_NS4_8TiledMMAINS4_8MMA_AtomIJNS4_4SM904GMMA25MMA_64x16x16_F32F16F16_SSILNSO_5MajorE0ELSQ_0ELNSO_7ScaleInE1ELSR_1EEEEEENS4_6LayoutINS5_IJNSA_ILi2EEESB_SB_EEENS5_IJSB_NSA_ILi0EEESX_EEEEENS5_IJNS4_10UnderscoreES10_S10_EEEEENS4_13SM90_TMA_LOADENS4_14ComposedLayoutINS4_7SwizzleILi2ELi4ELi3EEENS4_18smem_ptr_flag_bitsILi16EEENSU_INS5_IJNSA_ILi8EEESH_EEENS5_IJSH_SB_EEEEEEEvNS4_8identityES13_S1D_vS1E_EENS_8epilogue10collective6detail29Sm90TmaWarpSpecializedAdapterINS1H_15DefaultEpilogueISJ_SK_SK_NS1G_6thread17LinearCombinationISJ_Li1EffLNS1L_9ScaleType4KindE0ELNS_15FloatRoundStyleE2ESJ_EENS1_15EpilogueDefaultEEEEEvvEEEEvNT_6ParamsE,"ax",@progbits
	.align	128
.text._ZN7cutlass13device_kernelINS_4gemm6kernel13GemmUniversalIN4cute5tupleIJiiiiEEENS1_10collective13CollectiveMmaINS1_34MainloopSm90TmaGmmaWarpSpecializedILi25ENS5_IJNS4_1CILi1EEESB_SB_EEENS1_35KernelTmaWarpSpecializedCooperativeEEENS5_IJNSA_ILi128EEENSA_ILi16EEENSA_ILi32EEEEEENS_6half_tENS5_IJlSB_lEEESJ_SK_NS4_8TiledMMAINS4_8MMA_AtomIJNS4_4SM904GMMA25MMA_64x16x16_F32F16F16_SSILNSO_5MajorE0ELSQ_0ELNSO_7ScaleInE1ELSR_1EEEEEENS4_6LayoutINS5_IJNSA_ILi2EEESB_SB_EEENS5_IJSB_NSA_ILi0EEESX_EEEEENS5_IJNS4_10UnderscoreES10_S10_EEEEENS4_13SM90_TMA_LOADENS4_14ComposedLayoutINS4_7SwizzleILi2ELi4ELi3EEENS4_18smem_ptr_flag_bitsILi16EEENSU_INS5_IJNSA_ILi8EEESH_EEENS5_IJSH_SB_EEEEEEEvNS4_8identityES13_S1D_vS1E_EENS_8epilogue10collective6detail29Sm90TmaWarpSpecializedAdapterINS1H_15DefaultEpilogueISJ_SK_SK_NS1G_6thread17LinearCombinationISJ_Li1EffLNS1L_9ScaleType4KindE0ELNS_15FloatRoundStyleE2ESJ_EENS1_15EpilogueDefaultEEEEEvvEEEEvNT_6ParamsE:
        .type           _ZN7cutlass13device_kernelINS_4gemm6kernel13GemmUniversalIN4cute5tupleIJiiiiEEENS1_10collective13CollectiveMmaINS1_34MainloopSm90TmaGmmaWarpSpecializedILi25ENS5_IJNS4_1CILi1EEESB_SB_EEENS1_35KernelTmaWarpSpecializedCooperativeEEENS5_IJNSA_ILi128EEENSA_ILi16EEENSA_ILi32EEEEEENS_6half_tENS5_IJlSB_lEEESJ_SK_NS4_8TiledMMAINS4_8MMA_AtomIJNS4_4SM904GMMA25MMA_64x16x16_F32F16F16_SSILNSO_5MajorE0ELSQ_0ELNSO_7ScaleInE1ELSR_1EEEEEENS4_6LayoutINS5_IJNSA_ILi2EEESB_SB_EEENS5_IJSB_NSA_ILi0EEESX_EEEEENS5_IJNS4_10UnderscoreES10_S10_EEEEENS4_13SM90_TMA_LOADENS4_14ComposedLayoutINS4_7SwizzleILi2ELi4ELi3EEENS4_18smem_ptr_flag_bitsILi16EEENSU_INS5_IJNSA_ILi8EEESH_EEENS5_IJSH_SB_EEEEEEEvNS4_8identityES13_S1D_vS1E_EENS_8epilogue10collective6detail29Sm90TmaWarpSpecializedAdapterINS1H_15DefaultEpilogueISJ_SK_SK_NS1G_6thread17LinearCombinationISJ_Li1EffLNS1L_9ScaleType4KindE0ELNS_15FloatRoundStyleE2ESJ_EENS1_15EpilogueDefaultEEEEEvvEEEEvNT_6ParamsE,@function
        .size           _ZN7cutlass13device_kernelINS_4gemm6kernel13GemmUniversalIN4cute5tupleIJiiiiEEENS1_10collective13CollectiveMmaINS1_34MainloopSm90TmaGmmaWarpSpecializedILi25ENS5_IJNS4_1CILi1EEESB_SB_EEENS1_35KernelTmaWarpSpecializedCooperativeEEENS5_IJNSA_ILi128EEENSA_ILi16EEENSA_ILi32EEEEEENS_6half_tENS5_IJlSB_lEEESJ_SK_NS4_8TiledMMAINS4_8MMA_AtomIJNS4_4SM904GMMA25MMA_64x16x16_F32F16F16_SSILNSO_5MajorE0ELSQ_0ELNSO_7ScaleInE1ELSR_1EEEEEENS4_6LayoutINS5_IJNSA_ILi2EEESB_SB_EEENS5_IJSB_NSA_ILi0EEESX_EEEEENS5_IJNS4_10UnderscoreES10_S10_EEEEENS4_13SM90_TMA_LOADENS4_14ComposedLayoutINS4_7SwizzleILi2ELi4ELi3EEENS4_18smem_ptr_flag_bitsILi16EEENSU_INS5_IJNSA_ILi8EEESH_EEENS5_IJSH_SB_EEEEEEEvNS4_8identityES13_S1D_vS1E_EENS_8epilogue10collective6detail29Sm90TmaWarpSpecializedAdapterINS1H_15DefaultEpilogueISJ_SK_SK_NS1G_6thread17LinearCombinationISJ_Li1EffLNS1L_9ScaleType4KindE0ELNS_15FloatRoundStyleE2ESJ_EENS1_15EpilogueDefaultEEEEEvvEEEEvNT_6ParamsE,(.L_x_125 - _ZN7cutlass13device_kernelINS_4gemm6kernel13GemmUniversalIN4cute5tupleIJiiiiEEENS1_10collective13CollectiveMmaINS1_34MainloopSm90TmaGmmaWarpSpecializedILi25ENS5_IJNS4_1CILi1EEESB_SB_EEENS1_35KernelTmaWarpSpecializedCooperativeEEENS5_IJNSA_ILi128EEENSA_ILi16EEENSA_ILi32EEEEEENS_6half_tENS5_IJlSB_lEEESJ_SK_NS4_8TiledMMAINS4_8MMA_AtomIJNS4_4SM904GMMA25MMA_64x16x16_F32F16F16_SSILNSO_5MajorE0ELSQ_0ELNSO_7ScaleInE1ELSR_1EEEEEENS4_6LayoutINS5_IJNSA_ILi2EEESB_SB_EEENS5_IJSB_NSA_ILi0EEESX_EEEEENS5_IJNS4_10UnderscoreES10_S10_EEEEENS4_13SM90_TMA_LOADENS4_14ComposedLayoutINS4_7SwizzleILi2ELi4ELi3EEENS4_18smem_ptr_flag_bitsILi16EEENSU_INS5_IJNSA_ILi8EEESH_EEENS5_IJSH_SB_EEEEEEEvNS4_8identityES13_S1D_vS1E_EENS_8epilogue10collective6detail29Sm90TmaWarpSpecializedAdapterINS1H_15DefaultEpilogueISJ_SK_SK_NS1G_6thread17LinearCombinationISJ_Li1EffLNS1L_9ScaleType4KindE0ELNS_15FloatRoundStyleE2ESJ_EENS1_15EpilogueDefaultEEEEEvvEEEEvNT_6ParamsE)
        .other          _ZN7cutlass13device_kernelINS_4gemm6kernel13GemmUniversalIN4cute5tupleIJiiiiEEENS1_10collective13CollectiveMmaINS1_34MainloopSm90TmaGmmaWarpSpecializedILi25ENS5_IJNS4_1CILi1EEESB_SB_EEENS1_35KernelTmaWarpSpecializedCooperativeEEENS5_IJNSA_ILi128EEENSA_ILi16EEENSA_ILi32EEEEEENS_6half_tENS5_IJlSB_lEEESJ_SK_NS4_8TiledMMAINS4_8MMA_AtomIJNS4_4SM904GMMA25MMA_64x16x16_F32F16F16_SSILNSO_5MajorE0ELSQ_0ELNSO_7ScaleInE1ELSR_1EEEEEENS4_6LayoutINS5_IJNSA_ILi2EEESB_SB_EEENS5_IJSB_NSA_ILi0EEESX_EEEEENS5_IJNS4_10UnderscoreES10_S10_EEEEENS4_13SM90_TMA_LOADENS4_14ComposedLayoutINS4_7SwizzleILi2ELi4ELi3EEENS4_18smem_ptr_flag_bitsILi16EEENSU_INS5_IJNSA_ILi8EEESH_EEENS5_IJSH_SB_EEEEEEEvNS4_8identityES13_S1D_vS1E_EENS_8epilogue10collective6detail29Sm90TmaWarpSpecializedAdapterINS1H_15DefaultEpilogueISJ_SK_SK_NS1G_6thread17LinearCombinationISJ_Li1EffLNS1L_9ScaleType4KindE0ELNS_15FloatRoundStyleE2ESJ_EENS1_15EpilogueDefaultEEEEEvvEEEEvNT_6ParamsE,@"STO_CUDA_ENTRY STV_DEFAULT"
_ZN7cutlass13device_kernelINS_4gemm6kernel13GemmUniversalIN4cute5tupleIJiiiiEEENS1_10collective13CollectiveMmaINS1_34MainloopSm90TmaGmmaWarpSpecializedILi25ENS5_IJNS4_1CILi1EEESB_SB_EEENS1_35KernelTmaWarpSpecializedCooperativeEEENS5_IJNSA_ILi128EEENSA_ILi16EEENSA_ILi32EEEEEENS_6half_tENS5_IJlSB_lEEESJ_SK_NS4_8TiledMMAINS4_8MMA_AtomIJNS4_4SM904GMMA25MMA_64x16x16_F32F16F16_SSILNSO_5MajorE0ELSQ_0ELNSO_7ScaleInE1ELSR_1EEEEEENS4_6LayoutINS5_IJNSA_ILi2EEESB_SB_EEENS5_IJSB_NSA_ILi0EEESX_EEEEENS5_IJNS4_10UnderscoreES10_S10_EEEEENS4_13SM90_TMA_LOADENS4_14ComposedLayoutINS4_7SwizzleILi2ELi4ELi3EEENS4_18smem_ptr_flag_bitsILi16EEENSU_INS5_IJNSA_ILi8EEESH_EEENS5_IJSH_SB_EEEEEEEvNS4_8identityES13_S1D_vS1E_EENS_8epilogue10collective6detail29Sm90TmaWarpSpecializedAdapterINS1H_15DefaultEpilogueISJ_SK_SK_NS1G_6thread17LinearCombinationISJ_Li1EffLNS1L_9ScaleType4KindE0ELNS_15FloatRoundStyleE2ESJ_EENS1_15EpilogueDefaultEEEEEvvEEEEvNT_6ParamsE:
[----:B------:R-:W0:Y:S01]  /*0000*/  LDC R1, c[0x0][0x28] ;  /* 0x00000a00ff017b82 */ /* 0x000e220000000800 */
[----:B------:R-:W1:Y:S01]  /*0010*/  S2R R2, SR_TID.X ;  /* 0x0000000000027919 */ /* 0x000e620000002100 */
[----:B------:R-:W-:Y:S01]  /*0020*/  ELECT P0, URZ, PT ;  /* 0x00000000003f782f */ /* 0x000fe20003800000 */
[----:B------:R-:W-:Y:S01]  /*0030*/  BSSY B0, `(.L_x_0) ;  /* 0x000000f000007945 */ /* 0x000fe20003800000 */
[--C-:B-1----:R-:W-:Y:S02]  /*0040*/  SHF.R.U32.HI R0, RZ, 0x5, R2.reuse ;  /* 0x00000005ff007819 */ /* 0x102fe40000011602 */
[----:B------:R-:W-:-:S03]  /*0050*/  SHF.R.U32.HI R7, RZ, 0x7, R2 ;  /* 0x00000007ff077819 */ /* 0x000fc60000011602 */
[----:B------:R-:W1:Y:S04]  /*0060*/  SHFL.IDX PT, R3, R0, RZ, 0x1f ;  /* 0x00001fff00037589 */ /* 0x000e6800000e0000 */
[----:B------:R2:W3:Y:S01]  /*0070*/  SHFL.IDX PT, R10, R7, RZ, 0x1f ;  /* 0x00001fff070a7589 */ /* 0x0004e200000e0000 */
[----:B-1----:R-:W-:-:S13]  /*0080*/  ISETP.NE.OR P0, PT, R3, RZ, !P0 ;  /* 0x000000ff0300720c */ /* 0x002fda0004705670 */
[----:B0-23--:R-:W-:Y:S05]  /*0090*/  @P0 BRA `(.L_x_1) ;  /* 0x0000000000200947 */ /* 0x00dfea0003800000 */
[----:B------:R-:W-:Y:S02]  /*00a0*/  ULDC.64 UR4, c[0x0][0x198] ;  /* 0x0000660000047ab9 */ /* 0x000fe40000000a00 */
[----:B------:R-:W-:Y:S02]  /*00b0*/  UIADD3 UR6, UP0, UR4, 0xf0, URZ ;  /* 0x000000f004067890 */ /* 0x000fe4000ff1e03f */
[----:B------:R-:W-:Y:S02]  /*00c0*/  UIADD3 UR4, UP1, UR4, 0x1f0, URZ ;  /* 0x000001f004047890 */ /* 0x000fe4000ff3e03f */
[----:B------:R-:W-:Y:S02]  /*00d0*/  UIADD3.X UR7, URZ, UR5, URZ, UP0, !UPT ;  /* 0x000000053f077290 */ /* 0x000fe400087fe43f */
[----:B------:R-:W-:-:S07]  /*00e0*/  UIADD3.X UR5, URZ, UR5, URZ, UP1, !UPT ;  /* 0x000000053f057290 */ /* 0x000fce0008ffe43f */
[----:B------:R0:W-:Y:S02]  /*00f0*/  UTMACCTL.PF [UR6] ;  /* 0x00000000060079b9 */ /* 0x0001e40008040000 */
[----:B------:R0:W-:Y:S02]  /*0100*/  UTMACCTL.PF [UR4] ;  /* 0x00000000040079b9 */ /* 0x0001e40008040000 */
[----:B0-----:R-:W-:Y:S01]  /*0110*/  NOP ;  /* 0x0000000000007918 */ /* 0x001fe20000000000 */
.L_x_1:
[----:B------:R-:W-:Y:S05]  /*0120*/  BSYNC B0 ;  /* 0x0000000000007941 */ /* 0x000fea0003800000 */
.L_x_0:
[----:B------:R-:W0:Y:S02]  /*0130*/  SHFL.IDX PT, R4, R0, RZ, 0x1f ;  /* 0x00001fff00047589 */ /* 0x000e2400000e0000 */
[----:B0-----:R-:W-:-:S13]  /*0140*/  ISETP.NE.AND P0, PT, R4, RZ, PT ;  /* 0x000000ff0400720c */ /* 0x001fda0003f05270 */
[----:B------:R-:W-:Y:S05]  /*0150*/  @P0 BRA `(.L_x_2) ;  /* 0x00000004000c0947 */ /* 0x000fea0003800000 */
[----:B------:R-:W-:Y:S01]  /*0160*/  ELECT P0, URZ, PT ;  /* 0x00000000003f782f */ /* 0x000fe20003800000 */
[----:B------:R-:W-:-:S12]  /*0170*/  BSSY B0, `(.L_x_2) ;  /* 0x0000041000007945 */ /* 0x000fd80003800000 */
[----:B------:R-:W-:Y:S05]  /*0180*/  @!P0 BRA `(.L_x_3) ;  /* 0x0000000000fc8947 */ /* 0x000fea0003800000 */
[----:B------:R-:W0:Y:S01]  /*0190*/  S2UR UR8, SR_CgaCtaId ;  /* 0x00000000000879c3 */ /* 0x000e220000008800 */
[----:B------:R-:W-:Y:S01]  /*01a0*/  UMOV UR4, 0x400 ;  /* 0x0000040000047882 */ /* 0x000fe20000000000 */
[----:B------:R-:W-:Y:S01]  /*01b0*/  UMOV UR5, 0x1 ;  /* 0x0000000100057882 */ /* 0x000fe20000000000 */
[----:B------:R-:W-:Y:S02]  /*01c0*/  UMOV UR6, 0x100 ;  /* 0x0000010000067882 */ /* 0x000fe40000000000 */
[----:B------:R-:W-:-:S04]  /*01d0*/  UIADD3 UR6, -UR6, 0x100000, URZ ;  /* 0x0010000006067890 */ /* 0x000fc8000fffe13f */
[----:B------:R-:W-:Y:S02]  /*01e0*/  USHF.L.U32 UR7, UR6, 0xb, URZ ;  /* 0x0000000b06077899 */ /* 0x000fe4000800063f */
[----:B------:R-:W-:Y:S02]  /*01f0*/  USHF.L.U32 UR6, UR6, 0x1, URZ ;  /* 0x0000000106067899 */ /* 0x000fe4000800063f */
[----:B0-----:R-:W-:Y:S02]  /*0200*/  ULEA UR8, UR8, UR4, 0x18 ;  /* 0x0000000408087291 */ /* 0x001fe4000f8ec03f */
[----:B------:R-:W-:-:S04]  /*0210*/  UIADD3 UR4, -UR5, 0x100000, URZ ;  /* 0x0010000005047890 */ /* 0x000fc8000fffe13f */
[----:B------:R-:W-:Y:S02]  /*0220*/  USHF.L.U32 UR5, UR4, 0xb, URZ ;  /* 0x0000000b04057899 */ /* 0x000fe4000800063f */
[----:B------:R-:W-:Y:S01]  /*0230*/  USHF.L.U32 UR4, UR4, 0x1, URZ ;  /* 0x0000000104047899 */ /* 0x000fe2000800063f */
[----:B------:R-:W0:Y:S11]  /*0240*/  FENCE.VIEW.ASYNC.S ;  /* 0x00000000000073c6 */ /* 0x000e360000000000 */
[----:B0-----:R0:W1:Y:S01]  /*0250*/  SYNCS.EXCH.64 URZ, [UR8], UR4 ;  /* 0x00000004083f75b2 */ /* 0x0010620008000100 */
[----:B------:R0:W2:Y:S01]  /*0260*/  SYNCS.EXCH.64 URZ, [UR8+0xc8], UR6 ;  /* 0x0000c806083f75b2 */ /* 0x0000a20008000100 */
[----:B------:R0:W3:Y:S01]  /*0270*/  SYNCS.EXCH.64 URZ, [UR8+0x8], UR4 ;  /* 0x00000804083f75b2 */ /* 0x0000e20008000100 */
[----:B------:R0:W4:Y:S01]  /*0280*/  SYNCS.EXCH.64 URZ, [UR8+0xd0], UR6 ;  /* 0x0000d006083f75b2 */ /* 0x0001220008000100 */
[----:B------:R0:W0:Y:S01]  /*0290*/  SYNCS.EXCH.64 URZ, [UR8+0x10], UR4 ;  /* 0x00001004083f75b2 */ /* 0x0000220008000100 */
        /* <DEDUP_REMOVED lines=45> */
[----:B-1234-:R-:W-:Y:S01]  /*0570*/  NOP ;  /* 0x0000000000007918 */ /* 0x01efe20000000000 */
.L_x_3:
[----:B0-----:R-:W-:Y:S05]  /*0580*/  BSYNC B0 ;  /* 0x0000000000007941 */ /* 0x001fea0003800000 */
.L_x_2:
[----:B------:R-:W0:Y:S01]  /*0590*/  SHFL.IDX PT, R0, R0, RZ, 0x1f ;  /* 0x00001fff00007589 */ /* 0x000e2200000e0000 */
[----:B------:R-:W-:Y:S01]  /*05a0*/  ELECT P0, URZ, PT ;  /* 0x00000000003f782f */ /* 0x000fe20003800000 */
[----:B------:R-:W1:Y:S01]  /*05b0*/  LDC R19, c[0x0][0x65c] ;  /* 0x00019700ff137b82 */ /* 0x000e620000000800 */
[----:B------:R-:W-:Y:S01]  /*05c0*/  UMOV UR4, 0x20 ;  /* 0x0000002000047882 */ /* 0x000fe20000000000 */
[----:B------:R-:W2:Y:S01]  /*05d0*/  S2R R6, SR_CTAID.Y ;  /* 0x0000000000067919 */ /* 0x000ea20000002600 */
[----:B------:R-:W-:Y:S01]  /*05e0*/  NOP ;  /* 0x0000000000007918 */ /* 0x000fe20000000000 */
[----:B------:R-:W-:Y:S01]  /*05f0*/  ISETP.NE.AND P2, PT, R10, RZ, PT ;  /* 0x000000ff0a00720c */ /* 0x000fe20003f45270 */
[----:B------:R-:W-:Y:S01]  /*0600*/  NOP ;  /* 0x0000000000007918 */ /* 0x000fe20000000000 */
[----:B------:R-:W3:Y:S01]  /*0610*/  S2R R4, SR_CTAID.X ;  /* 0x0000000000047919 */ /* 0x000ee20000002500 */
[----:B------:R-:W-:Y:S01]  /*0620*/  IMAD.MOV.U32 R5, RZ, RZ, RZ ;  /* 0x000000ffff057224 */ /* 0x000fe200078e00ff */
[----:B0-----:R-:W-:-:S02]  /*0630*/  ISETP.NE.OR P0, PT, R0, RZ, !P0 ;  /* 0x000000ff0000720c */ /* 0x001fc40004705670 */
[----:B-1----:R-:W-:-:S04]  /*0640*/  ISETP.NE.AND P3, PT, R19, 0x1, PT ;  /* 0x000000011300780c */ /* 0x002fc80003f65270 */
[----:B------:R-:W-:Y:S02]  /*0650*/  P2R R0, PR, RZ, 0x8 ;  /* 0x00000008ff007803 */ /* 0x000fe40000000000 */
[----:B------:R-:W-:-:S04]  /*0660*/  SHF.R.S32.HI R0, RZ, 0x1f, R3 ;  /* 0x0000001fff007819 */ /* 0x000fc80000011403 */
[----:B------:R-:W-:Y:S01]  /*0670*/  LEA.HI R0, R0, R3, RZ, 0x2 ;  /* 0x0000000300007211 */ /* 0x000fe200078f10ff */
[----:B------:R-:W-:Y:S01]  /*0680*/  VOTEU.ALL UP0, P0 ;  /* 0x00000000003f7886 */ /* 0x000fe20000000000 */
[----:B------:R-:W-:Y:S01]  /*0690*/  VOTEU.ALL UP1, P0 ;  /* 0x00000000003f7886 */ /* 0x000fe20000020000 */
[----:B------:R-:W3:Y:S01]  /*06a0*/  @P3 LDC R17, c[0x0][0x10] ;  /* 0x00000400ff113b82 */ /* 0x000ee20000000800 */
[----:B------:R-:W-:Y:S01]  /*06b0*/  LOP3.LUT R0, R0, 0xfffffffc, RZ, 0xc0, !PT ;  /* 0xfffffffc00007812 */ /* 0x000fe200078ec0ff */
[----:B--2---:R-:W-:Y:S01]  /*06c0*/  @P3 IMAD.MOV.U32 R8, RZ, RZ, R6 ;  /* 0x000000ffff083224 */ /* 0x004fe200078e0006 */
[----:B------:R-:W-:Y:S01]  /*06d0*/  @!UP0 UMOV UR6, 0x400 ;  /* 0x0000040000068882 */ /* 0x000fe20000000000 */
[----:B------:R-:W-:-:S04]  /*06e0*/  @!UP0 UIADD3 UR4, -UR4, 0x100000, URZ ;  /* 0x0010000004048890 */ /* 0x000fc8000fffe13f */
[----:B------:R-:W-:Y:S02]  /*06f0*/  @!UP0 USHF.L.U32 UR5, UR4, 0xb, URZ ;  /* 0x0000000b04058899 */ /* 0x000fe4000800063f */
[----:B------:R-:W-:Y:S01]  /*0700*/  @!UP0 USHF.L.U32 UR4, UR4, 0x1, URZ ;  /* 0x0000000104048899 */ /* 0x000fe2000800063f */
[----:B------:R-:W-:Y:S02]  /*0710*/  @P3 IMAD.MOV.U32 R9, RZ, RZ, RZ ;  /* 0x000000ffff093224 */ /* 0x000fe400078e00ff */
[----:B------:R-:W-:Y:S01]  /*0720*/  IMAD.IADD R0, R3, 0x1, -R0 ;  /* 0x0000000103007824 */ /* 0x000fe200078e0a00 */
[----:B------:R-:W0:Y:S01]  /*0730*/  @!UP0 S2UR UR7, SR_CgaCtaId ;  /* 0x00000000000789c3 */ /* 0x000e220000008800 */
[----:B------:R-:W-:-:S03]  /*0740*/  @P3 IMAD.MOV.U32 R3, RZ, RZ, RZ ;  /* 0x000000ffff033224 */ /* 0x000fc600078e00ff */
[----:B------:R-:W-:-:S04]  /*0750*/  ISETP.NE.AND P1, PT, R0, 0x3, PT ;  /* 0x000000030000780c */ /* 0x000fc80003f25270 */
[----:B------:R-:W1:Y:S01]  /*0760*/  @!P3 LDC R11, c[0x0][0xc] ;  /* 0x00000300ff0bbb82 */ /* 0x000e620000000800 */
[----:B---3--:R-:W-:-:S04]  /*0770*/  @P3 IMAD.WIDE.U32 R16, R4, R17, R8 ;  /* 0x0000001104103225 */ /* 0x008fc800078e0008 */
[----:B------:R-:W-:Y:S01]  /*0780*/  @P3 IMAD.IADD R17, R17, 0x1, R3 ;  /* 0x0000000111113824 */ /* 0x000fe200078e0203 */
[----:B------:R-:W-:Y:S01]  /*0790*/  LOP3.LUT R3, R2, 0x7f, RZ, 0xc0, !PT ;  /* 0x0000007f02037812 */ /* 0x000fe200078ec0ff */
[----:B0-----:R-:W-:Y:S01]  /*07a0*/  @!UP0 ULEA UR8, UR7, UR6, 0x18 ;  /* 0x0000000607088291 */ /* 0x001fe2000f8ec03f */
[----:B------:R-:W-:Y:S02]  /*07b0*/  VOTEU.ALL UP0, P0 ;  /* 0x00000000003f7886 */ /* 0x000fe40000000000 */
[----:B------:R-:W-:Y:S01]  /*07c0*/  ULDC UR6, c[0x0][0xc] ;  /* 0x0000030000067ab9 */ /* 0x000fe20000000800 */
[----:B------:R-:W-:Y:S01]  /*07d0*/  ISETP.EQ.OR P0, PT, R0, RZ, !P1 ;  /* 0x000000ff0000720c */ /* 0x000fe20004f02670 */
[----:B------:R-:W-:-:S03]  /*07e0*/  ULDC UR7, c[0x0][0x10] ;  /* 0x0000040000077ab9 */ /* 0x000fc60000000800 */
[C---:B------:R-:W-:Y:S01]  /*07f0*/  ISETP.EQ.AND P0, PT, R10.reuse, RZ, P0 ;  /* 0x000000ff0a00720c */ /* 0x040fe20000702270 */
[----:B------:R-:W-:Y:S02]  /*0800*/  VIADD R10, R10, 0xffffffff ;  /* 0xffffffff0a0a7836 */ /* 0x000fe40000000000 */
[----:B-1----:R-:W-:Y:S01]  /*0810*/  @!P3 IMAD.WIDE.U32 R8, R11, R6, R4 ;  /* 0x000000060b08b225 */ /* 0x002fe200078e0004 */
[----:B------:R-:W0:Y:S02]  /*0820*/  FENCE.VIEW.ASYNC.S ;  /* 0x00000000000073c6 */ /* 0x000e240000000000 */
[----:B0-----:R-:W0:Y:S01]  /*0830*/  @!UP0 SYNCS.EXCH.64 URZ, [UR8+0x1a0], UR4 ;  /* 0x0001a004083f85b2 */ /* 0x001e220008000100 */
[----:B------:R-:W-:Y:S02]  /*0840*/  SEL R18, RZ, 0x1, !P0 ;  /* 0x00000001ff127807 */ /* 0x000fe40004000000 */
[----:B------:R-:W-:Y:S01]  /*0850*/  ISETP.GE.U32.AND P1, PT, R10, 0x2, PT ;  /* 0x000000020a00780c */ /* 0x000fe20003f26070 */
[----:B------:R-:W-:-:S02]  /*0860*/  @!P3 IMAD.MOV.U32 R16, RZ, RZ, R8 ;  /* 0x000000ffff10b224 */ /* 0x000fc400078e0008 */
[----:B------:R-:W-:Y:S01]  /*0870*/  @!P3 IMAD.MOV.U32 R17, RZ, RZ, R9 ;  /* 0x000000ffff11b224 */ /* 0x000fe200078e0009 */
[----:B------:R-:W-:Y:S01]  /*0880*/  SEL R18, R18, 0x2, P1 ;  /* 0x0000000212127807 */ /* 0x000fe20000800000 */
[----:B------:R1:W0:Y:S01]  /*0890*/  @!UP1 SYNCS.EXCH.64 URZ, [UR8+0x1a8], UR4 ;  /* 0x0001a804083f95b2 */ /* 0x0002220008000100 */
[----:B------:R-:W-:Y:S01]  /*08a0*/  NOP ;  /* 0x0000000000007918 */ /* 0x000fe20000000000 */
[----:B-1----:R-:W-:-:S03]  /*08b0*/  UIMAD.WIDE.U32 UR4, UR6, UR7, URZ ;  /* 0x00000007060472a5 */ /* 0x002fc6000f8e003f */
[----:B------:R-:W-:Y:S02]  /*08c0*/  ULDC UR6, c[0x0][0x14] ;  /* 0x0000050000067ab9 */ /* 0x000fe40000000800 */
[----:B------:R-:W-:Y:S02]  /*08d0*/  UIMAD.WIDE.U32 UR36, UR4, UR6, URZ ;  /* 0x00000006042472a5 */ /* 0x000fe4000f8e003f */
[----:B------:R-:W-:-:S04]  /*08e0*/  UIMAD UR42, UR5, UR6, URZ ;  /* 0x00000006052a72a4 */ /* 0x000fc8000f8e023f */
[----:B------:R-:W-:Y:S01]  /*08f0*/  UIADD3 UR42, UR37, UR42, URZ ;  /* 0x0000002a252a7290 */ /* 0x000fe2000fffe03f */
[----:B0-----:R-:W-:Y:S06]  /*0900*/  BAR.SYNC.DEFER_BLOCKING 0x0 ;  /* 0x0000000000007b1d */ /* 0x001fec0000010000 */
[----:B------:R-:W-:Y:S05]  /*0910*/  @!P2 BRA `(.L_x_4) ;  /* 0x0000002400eca947 */ /* 0x000fea0003800000 */
[----:B------:R-:W-:-:S13]  /*0920*/  ISETP.GT.U32.AND P0, PT, R10, 0x1, PT ;  /* 0x000000010a00780c */ /* 0x000fda0003f04070 */
[----:B------:R-:W-:Y:S05]  /*0930*/  @P0 EXIT ;  /* 0x000000000000094d */ /* 0x000fea0003800000 */
[----:B------:R-:W-:Y:S01]  /*0940*/  ULDC.64 UR4, c[0x0][0x650] ;  /* 0x0001940000047ab9 */ /* 0x000fe20000000a00 */
[----:B------:R-:W-:Y:S01]  /*0950*/  PRMT R0, RZ, 0x7610, R0 ;  /* 0x00007610ff007816 */ /* 0x000fe20000000000 */
[----:B------:R-:W-:Y:S01]  /*0960*/  IMAD.MOV.U32 R42, RZ, RZ, -0x1 ;  /* 0xffffffffff2a7424 */ /* 0x000fe200078e00ff */
[----:B------:R-:W-:Y:S01]  /*0970*/  ISETP.GE.U32.AND P0, PT, R16, UR4, PT ;  /* 0x0000000410007c0c */ /* 0x000fe2000bf06070 */
[----:B------:R-:W-:Y:S02]  /*0980*/  IMAD.MOV.U32 R45, RZ, RZ, -0x1 ;  /* 0xffffffffff2d7424 */ /* 0x000fe400078e00ff */
[----:B------:R-:W-:Y:S01]  /*0990*/  IMAD.MOV.U32 R43, RZ, RZ, -0x1 ;  /* 0xffffffffff2b7424 */ /* 0x000fe200078e00ff */
[----:B------:R-:W-:-:S13]  /*09a0*/  ISETP.GE.U32.AND.EX P0, PT, R17, UR5, PT, P0 ;  /* 0x0000000511007c0c */ /* 0x000fda000bf06100 */
[----:B------:R-:W-:Y:S05]  /*09b0*/  @P0 BRA `(.L_x_5) ;  /* 0x0000000400540947 */ /* 0x000fea0003800000 */
[----:B------:R-:W0:Y:S01]  /*09c0*/  LDC.64 R20, c[0x0][0x628] ;  /* 0x00018a00ff147b82 */ /* 0x000e220000000a00 */
[----:B------:R-:W-:Y:S02]  /*09d0*/  IMAD.MOV.U32 R8, RZ, RZ, R16 ;  /* 0x000000ffff087224 */ /* 0x000fe400078e0010 */
[----:B------:R-:W-:-:S05]  /*09e0*/  IMAD.MOV.U32 R9, RZ, RZ, R17 ;  /* 0x000000ffff097224 */ /* 0x000fca00078e0011 */
[----:B------:R-:W1:Y:S08]  /*09f0*/  LDC R0, c[0x0][0x630] ;  /* 0x00018c00ff007b82 */ /* 0x000e700000000800 */
[----:B------:R-:W2:Y:S01]  /*0a00*/  LDC.64 R22, c[0x0][0x620] ;  /* 0x00018800ff167b82 */ /* 0x000ea20000000a00 */
[----:B0-----:R-:W-:-:S04]  /*0a10*/  ISETP.NE.U32.AND P0, PT, R20, RZ, PT ;  /* 0x000000ff1400720c */ /* 0x001fc80003f05070 */
[----:B------:R-:W-:-:S13]  /*0a20*/  ISETP.NE.AND.EX P0, PT, R21, RZ, PT, P0 ;  /* 0x000000ff1500720c */ /* 0x000fda0003f05300 */
[----:B-12---:R-:W-:Y:S05]  /*0a30*/  @!P0 BRA `(.L_x_6) ;  /* 0x0000000000288947 */ /* 0x006fea0003800000 */
[----:B------:R-:W0:Y:S02]  /*0a40*/  LDC R13, c[0x0][0x634] ;  /* 0x00018d00ff0d7b82 */ /* 0x000e240000000800 */
[----:B0-----:R-:W-:-:S05]  /*0a50*/  IADD3 R13, P0, R16, R13, RZ ;  /* 0x0000000d100d7210 */ /* 0x001fca0007f1e0ff */
[----:B------:R-:W-:-:S04]  /*0a60*/  IMAD.X R15, RZ, RZ, R17, P0 ;  /* 0x000000ffff0f7224 */ /* 0x000fc800000e0611 */
[----:B------:R-:W-:-:S04]  /*0a70*/  IMAD.WIDE.U32 R8, R15, R20, RZ ;  /* 0x000000140f087225 */ /* 0x000fc800078e00ff */
[----:B------:R-:W-:-:S04]  /*0a80*/  IMAD.WIDE.U32 R10, P0, R13, R21, R8 ;  /* 0x000000150d0a7225 */ /* 0x000fc80007800008 */
[----:B------:R-:W-:-:S04]  /*0a90*/  IMAD.WIDE.U32 R8, R13, R20, RZ ;  /* 0x000000140d087225 */ /* 0x000fc800078e00ff */
[----:B------:R-:W-:Y:S01]  /*0aa0*/  IMAD.X R13, RZ, RZ, RZ, P0 ;  /* 0x000000ffff0d7224 */ /* 0x000fe200000e06ff */
[----:B------:R-:W-:Y:S01]  /*0ab0*/  IADD3 RZ, P0, R9, R10, RZ ;  /* 0x0000000a09ff7210 */ /* 0x000fe20007f1e0ff */
[----:B------:R-:W-:-:S04]  /*0ac0*/  IMAD.MOV.U32 R12, RZ, RZ, R11 ;  /* 0x000000ffff0c7224 */ /* 0x000fc800078e000b */
[----:B------:R-:W-:-:S08]  /*0ad0*/  IMAD.WIDE.U32.X R8, R15, R21, R12, P0 ;  /* 0x000000150f087225 */ /* 0x000fd000000e040c */
.L_x_6:
[-CC-:B------:R-:W-:Y:S01]  /*0ae0*/  SHF.R.U64 R43, R8, R0.reuse, R9.reuse ;  /* 0x00000000082b7219 */ /* 0x180fe20000001209 */
[----:B------:R-:W0:Y:S01]  /*0af0*/  LDC R12, c[0x0][0x618] ;  /* 0x00018600ff0c7b82 */ /* 0x000e220000000800 */
[----:B------:R-:W-:Y:S01]  /*0b00*/  SHF.R.U32.HI R5, RZ, R0, R9 ;  /* 0x00000000ff057219 */ /* 0x000fe20000011609 */
[----:B------:R-:W-:Y:S01]  /*0b10*/  ULDC UR4, c[0x0][0x150] ;  /* 0x0000540000047ab9 */ /* 0x000fe20000000800 */
[----:B------:R-:W-:Y:S02]  /*0b20*/  IADD3 R11, P0, RZ, -R43, RZ ;  /* 0x8000002bff0b7210 */ /* 0x000fe40007f1e0ff */
[----:B------:R-:W-:-:S03]  /*0b30*/  I2FP.F32.U32 R0, R4 ;  /* 0x0000000400007245 */ /* 0x000fc60000201000 */
[----:B------:R-:W1:Y:S01]  /*0b40*/  LDC.64 R24, c[0x0][0x640] ;  /* 0x00019000ff187b82 */ /* 0x000e620000000a00 */
[----:B------:R-:W-:Y:S02]  /*0b50*/  IMAD.X R13, RZ, RZ, ~R5, P0 ;  /* 0x000000ffff0d7224 */ /* 0x000fe400000e0e05 */
[----:B------:R-:W-:Y:S01]  /*0b60*/  FMUL R0, R0, UR4 ;  /* 0x0000000400007c20 */ /* 0x000fe20008400000 */
[----:B------:R-:W-:Y:S01]  /*0b70*/  IMAD.WIDE.U32 R8, R11, R22, R16 ;  /* 0x000000160b087225 */ /* 0x000fe200078e0010 */
[----:B------:R-:W-:-:S03]  /*0b80*/  ULDC UR4, c[0x0][0x154] ;  /* 0x0000550000047ab9 */ /* 0x000fc60000000800 */
[----:B------:R-:W-:Y:S01]  /*0b90*/  IMAD R10, R13, R22, RZ ;  /* 0x000000160d0a7224 */ /* 0x000fe200078e02ff */
[----:B------:R-:W2:Y:S01]  /*0ba0*/  LDC R5, c[0x0][0x144] ;  /* 0x00005100ff057b82 */ /* 0x000ea20000000800 */
[----:B------:R-:W3:Y:S02]  /*0bb0*/  F2I.U32.TRUNC.NTZ R0, R0 ;  /* 0x0000000000007305 */ /* 0x000ee4000020f000 */
[----:B------:R-:W-:-:S04]  /*0bc0*/  IMAD R11, R11, R23, R10 ;  /* 0x000000170b0b7224 */ /* 0x000fc800078e020a */
[----:B------:R-:W-:Y:S01]  /*0bd0*/  IMAD.IADD R9, R9, 0x1, R11 ;  /* 0x0000000109097824 */ /* 0x000fe200078e020b */
[----:B------:R-:W4:Y:S01]  /*0be0*/  LDC R14, c[0x0][0x608] ;  /* 0x00018200ff0e7b82 */ /* 0x000f220000000800 */
[----:B------:R-:W-:-:S03]  /*0bf0*/  IMAD.MOV.U32 R11, RZ, RZ, -0x1 ;  /* 0xffffffffff0b7424 */ /* 0x000fc600078e00ff */
[--C-:B0-----:R-:W-:Y:S02]  /*0c00*/  SHF.R.U64 R20, R8, R12, R9.reuse ;  /* 0x0000000c08147219 */ /* 0x101fe40000001209 */
[----:B------:R-:W-:Y:S02]  /*0c10*/  I2FP.F32.U32 R8, R6 ;  /* 0x0000000600087245 */ /* 0x000fe40000201000 */
[----:B------:R-:W0:Y:S01]  /*0c20*/  LDC R22, c[0x0][0x658] ;  /* 0x00019600ff167b82 */ /* 0x000e220000000800 */
[----:B-1----:R-:W-:Y:S01]  /*0c30*/  ISETP.NE.U32.AND P0, PT, R24, RZ, PT ;  /* 0x000000ff1800720c */ /* 0x002fe20003f05070 */
[----:B---3--:R-:W-:Y:S01]  /*0c40*/  IMAD.MOV R10, RZ, RZ, -R0 ;  /* 0x000000ffff0a7224 */ /* 0x008fe200078e0a00 */
[----:B------:R-:W-:Y:S01]  /*0c50*/  SHF.R.U32.HI R9, RZ, R12, R9 ;  /* 0x0000000cff097219 */ /* 0x000fe20000011609 */
[----:B------:R-:W-:Y:S01]  /*0c60*/  FMUL R8, R8, UR4 ;  /* 0x0000000408087c20 */ /* 0x000fe20008400000 */
[----:B------:R-:W-:-:S03]  /*0c70*/  ISETP.NE.AND.EX P0, PT, R25, RZ, PT, P0 ;  /* 0x000000ff1900720c */ /* 0x000fc60003f05300 */
[----:B------:R-:W1:Y:S01]  /*0c80*/  LDC R15, c[0x0][0x148] ;  /* 0x00005200ff0f7b82 */ /* 0x000e620000000800 */
[----:B--2---:R-:W-:-:S07]  /*0c90*/  IMAD R0, R5, R10, R4 ;  /* 0x0000000a05007224 */ /* 0x004fce00078e0204 */
[----:B------:R-:W2:Y:S01]  /*0ca0*/  LDC R23, c[0x0][0x600] ;  /* 0x00018000ff177b82 */ /* 0x000ea20000000800 */
[-CC-:B----4-:R-:W-:Y:S02]  /*0cb0*/  SHF.R.U64 R28, R20, R14.reuse, R9.reuse ;  /* 0x0000000e141c7219 */ /* 0x190fe40000001209 */
[----:B------:R-:W-:Y:S01]  /*0cc0*/  SHF.R.U32.HI R5, RZ, R14, R9 ;  /* 0x0000000eff057219 */ /* 0x000fe20000011609 */
[----:B------:R-:W-:Y:S01]  /*0cd0*/  IMAD.MOV.U32 R9, RZ, RZ, 0x1 ;  /* 0x00000001ff097424 */ /* 0x000fe200078e00ff */
[----:B------:R3:W4:Y:S03]  /*0ce0*/  F2I.U32.TRUNC.NTZ R14, R8 ;  /* 0x00000008000e7305 */ /* 0x000726000020f000 */
[----:B------:R-:W1:Y:S01]  /*0cf0*/  LDC R26, c[0x0][0x648] ;  /* 0x00019200ff1a7b82 */ /* 0x000e620000000800 */
[-C--:B0-----:R-:W-:Y:S02]  /*0d00*/  SHF.L.U32 R4, R11, R22.reuse, RZ ;  /* 0x000000160b047219 */ /* 0x081fe400000006ff */
[----:B------:R-:W-:-:S02]  /*0d10*/  SHF.R.U64 R30, R28, R22, R5 ;  /* 0x000000161c1e7219 */ /* 0x000fc40000001205 */
[----:B------:R-:W-:Y:S02]  /*0d20*/  LOP3.LUT R13, RZ, R4, RZ, 0x33, !PT ;  /* 0x00000004ff0d7212 */ /* 0x000fe400078e33ff */
[-C--:B------:R-:W-:Y:S01]  /*0d30*/  SHF.R.U32.HI R5, RZ, R22.reuse, R5 ;  /* 0x00000016ff057219 */ /* 0x080fe20000011605 */
[----:B------:R-:W0:Y:S01]  /*0d40*/  LDC R27, c[0x0][0x638] ;  /* 0x00018e00ff1b7b82 */ /* 0x000e220000000800 */
[----:B------:R-:W-:Y:S01]  /*0d50*/  SHF.L.U32 R12, R9, R22, RZ ;  /* 0x00000016090c7219 */ /* 0x000fe200000006ff */
[----:B------:R-:W-:-:S06]  /*0d60*/  IMAD.MOV.U32 R4, RZ, RZ, R30 ;  /* 0x000000ffff047224 */ /* 0x000fcc00078e001e */
[----:B------:R-:W0:Y:S01]  /*0d70*/  LDC R42, c[0x0][0x610] ;  /* 0x00018400ff2a7b82 */ /* 0x000e220000000800 */
[----:B---34-:R-:W-:Y:S05]  /*0d80*/  @!P0 BRA `(.L_x_7) ;  /* 0x0000000000288947 */ /* 0x018fea0003800000 */
[----:B------:R-:W3:Y:S02]  /*0d90*/  LDC R11, c[0x0][0x64c] ;  /* 0x00019300ff0b7b82 */ /* 0x000ee40000000800 */
[----:B---3--:R-:W-:-:S05]  /*0da0*/  IADD3 R11, P0, R30, R11, RZ ;  /* 0x0000000b1e0b7210 */ /* 0x008fca0007f1e0ff */
        /* <DEDUP_REMOVED lines=8> */
.L_x_7:
[----:B-1----:R-:W-:Y:S01]  /*0e30*/  SHF.R.U64 R4, R4, R26, R5 ;  /* 0x0000001a04047219 */ /* 0x002fe20000001205 */
[----:B--2---:R-:W-:Y:S01]  /*0e40*/  VIADD R5, R23, 0xffffffff ;  /* 0xffffffff17057836 */ /* 0x004fe20000000000 */
[----:B------:R-:W-:Y:S01]  /*0e50*/  LOP3.LUT R13, R28, R13, RZ, 0xc0, !PT ;  /* 0x0000000d1c0d7212 */ /* 0x000fe200078ec0ff */
[----:B------:R-:W-:Y:S02]  /*0e60*/  IMAD.MOV R14, RZ, RZ, -R14 ;  /* 0x000000ffff0e7224 */ /* 0x000fe400078e0a0e */
[----:B------:R-:W-:Y:S01]  /*0e70*/  IMAD.MOV R8, RZ, RZ, -R4 ;  /* 0x000000ffff087224 */ /* 0x000fe200078e0a04 */
[----:B------:R-:W-:Y:S01]  /*0e80*/  LOP3.LUT R5, R20, R5, RZ, 0xc0, !PT ;  /* 0x0000000514057212 */ /* 0x000fe200078ec0ff */
[----:B------:R-:W-:Y:S02]  /*0e90*/  IMAD R13, R12, R4, R13 ;  /* 0x000000040c0d7224 */ /* 0x000fe400078e020d */
[----:B------:R-:W-:Y:S02]  /*0ea0*/  @P3 IMAD R0, R15, R14, R6 ;  /* 0x0000000e0f003224 */ /* 0x000fe400078e0206 */
[----:B0-----:R-:W-:-:S02]  /*0eb0*/  IMAD R4, R8, R27, R30 ;  /* 0x0000001b08047224 */ /* 0x001fc400078e021e */
[----:B------:R-:W-:Y:S02]  /*0ec0*/  IMAD R42, R13, R42, R0 ;  /* 0x0000002a0d2a7224 */ /* 0x000fe400078e0200 */
[----:B------:R-:W-:Y:S02]  /*0ed0*/  IMAD R5, R4, R23, R5 ;  /* 0x0000001704057224 */ /* 0x000fe400078e0205 */
[----:B------:R-:W-:-:S03]  /*0ee0*/  IMAD.MOV.U32 R0, RZ, RZ, 0x1 ;  /* 0x00000001ff007424 */ /* 0x000fc600078e00ff */
[----:B------:R-:W-:Y:S02]  /*0ef0*/  SEL R45, R5, R42, !P3 ;  /* 0x0000002a052d7207 */ /* 0x000fe40005800000 */
[----:B------:R-:W-:-:S07]  /*0f00*/  SEL R42, R42, R5, !P3 ;  /* 0x000000052a2a7207 */ /* 0x000fce0005800000 */
.L_x_5:
[----:B------:R-:W-:-:S08]  /*0f10*/  NOP ;  /* 0x0000000000007918 */ /* 0x000fd00000000000 */
[----:B------:R-:W0:Y:S02]  /*0f20*/  USETMAXREG.TRY_ALLOC.CTAPOOL UP0, 0xe8 ;  /* 0x000000e8000079c8 */ /* 0x000e240008000600 */
[----:B0-----:R-:W-:-:S13]  /*0f30*/  PLOP3.LUT P0, PT, PT, PT, UP0, 0x80, 0x0 ;  /* 0x000000000000781c */ /* 0x001fda0003f0f008 */
[----:B------:R-:W-:Y:S05]  /*0f40*/  @!P0 BRA `(.L_x_5) ;  /* 0xfffffffc00f08947 */ /* 0x000fea000383ffff */
[----:B------:R-:W-:Y:S01]  /*0f50*/  ULDC.64 UR4, c[0x0][0x598] ;  /* 0x0001660000047ab9 */ /* 0x000fe20000000a00 */
[----:B------:R-:W-:Y:S01]  /*0f60*/  ULDC.64 UR38, c[0x0][0x208] ;  /* 0x0000820000267ab9 */ /* 0x000fe20000000a00 */
[----:B------:R-:W-:-:S04]  /*0f70*/  ISETP.NE.U32.AND P0, PT, RZ, UR4, PT ;  /* 0x00000004ff007c0c */ /* 0x000fc8000bf05070 */
[----:B------:R-:W-:-:S13]  /*0f80*/  ISETP.NE.AND.EX P0, PT, RZ, UR5, PT, P0 ;  /* 0x00000005ff007c0c */ /* 0x000fda000bf05300 */
[----:B------:R-:W-:Y:S05]  /*0f90*/  @!P0 BRA `(.L_x_8) ;  /* 0x00000000001c8947 */ /* 0x000fea0003800000 */
[----:B------:R-:W0:Y:S02]  /*0fa0*/  LDC.64 R4, c[0x0][0x598] ;  /* 0x00016600ff047b82 */ /* 0x000e240000000a00 */
[----:B0-----:R-:W2:Y:S02]  /*0fb0*/  LDG.E.64 R4, desc[UR38][R4.64] ;  /* 0x0000002604047981 */ /* 0x001ea4000c1e1b00 */
[----:B--2---:R-:W-:-:S04]  /*0fc0*/  ISETP.NE.U32.AND P0, PT, R4, RZ, PT ;  /* 0x000000ff0400720c */ /* 0x004fc80003f05070 */
[----:B------:R-:W-:-:S13]  /*0fd0*/  ISETP.NE.AND.EX P0, PT, R5, RZ, PT, P0 ;  /* 0x000000ff0500720c */ /* 0x000fda0003f05300 */
[----:B------:R-:W-:Y:S05]  /*0fe0*/  @!P0 BRA `(.L_x_8) ;  /* 0x0000000000088947 */ /* 0x000fea0003800000 */
[----:B------:R0:W5:Y:S01]  /*0ff0*/  LD.E R32, desc[UR38][R4.64] ;  /* 0x0000002604207980 */ /* 0x000162000c101900 */
[----:B------:R-:W-:Y:S05]  /*1000*/  BRA `(.L_x_9) ;  /* 0x0000000000247947 */ /* 0x000fea0003800000 */
.L_x_8:
[----:B------:R-:W-:Y:S02]  /*1010*/  ULDC.64 UR4, c[0x0][0x588] ;  /* 0x0001620000047ab9 */ /* 0x000fe40000000a00 */
[----:B------:R-:W-:-:S04]  /*1020*/  ISETP.NE.U32.AND P0, PT, RZ, UR4, PT ;  /* 0x00000004ff007c0c */ /* 0x000fc8000bf05070 */
[----:B------:R-:W-:-:S13]  /*1030*/  ISETP.NE.AND.EX P0, PT, RZ, UR5, PT, P0 ;  /* 0x00000005ff007c0c */ /* 0x000fda000bf05300 */
[----:B------:R-:W-:Y:S05]  /*1040*/  @!P0 BRA `(.L_x_10) ;  /* 0x00000000000c8947 */ /* 0x000fea0003800000 */
[----:B------:R-:W0:Y:S02]  /*1050*/  LDC.64 R32, c[0x0][0x588] ;  /* 0x00016200ff207b82 */ /* 0x000e240000000a00 */
[----:B0-----:R1:W5:Y:S01]  /*1060*/  LDG.E R32, desc[UR38][R32.64] ;  /* 0x0000002620207981 */ /* 0x001362000c1e1900 */
[----:B------:R-:W-:Y:S05]  /*1070*/  BRA `(.L_x_9) ;  /* 0x0000000000087947 */ /* 0x000fea0003800000 */
.L_x_10:
[----:B------:R-:W-:Y:S02]  /*1080*/  ULDC UR4, c[0x0][0x580] ;  /* 0x0001600000047ab9 */ /* 0x000fe40000000800 */
[----:B------:R-:W-:-:S07]  /*1090*/  IMAD.U32 R32, RZ, RZ, UR4 ;  /* 0x00000004ff207e24 */ /* 0x000fce000f8e00ff */
.L_x_9:
[----:B------:R-:W-:Y:S02]  /*10a0*/  ULDC.64 UR4, c[0x0][0x5a0] ;  /* 0x0001680000047ab9 */ /* 0x000fe40000000a00 */
[----:B------:R-:W-:-:S04]  /*10b0*/  ISETP.NE.U32.AND P0, PT, RZ, UR4, PT ;  /* 0x00000004ff007c0c */ /* 0x000fc8000bf05070 */
[----:B------:R-:W-:-:S13]  /*10c0*/  ISETP.NE.AND.EX P0, PT, RZ, UR5, PT, P0 ;  /* 0x00000005ff007c0c */ /* 0x000fda000bf05300 */
[----:B------:R-:W-:Y:S05]  /*10d0*/  @!P0 BRA `(.L_x_11) ;  /* 0x00000000001c8947 */ /* 0x000fea0003800000 */
[----:B0-----:R-:W0:Y:S02]  /*10e0*/  LDC.64 R4, c[0x0][0x5a0] ;  /* 0x00016800ff047b82 */ /* 0x001e240000000a00 */
[----:B0-----:R-:W2:Y:S02]  /*10f0*/  LDG.E.64 R4, desc[UR38][R4.64] ;  /* 0x0000002604047981 */ /* 0x001ea4000c1e1b00 */
[----:B--2---:R-:W-:-:S04]  /*1100*/  ISETP.NE.U32.AND P0, PT, R4, RZ, PT ;  /* 0x000000ff0400720c */ /* 0x004fc80003f05070 */
[----:B------:R-:W-:-:S13]  /*1110*/  ISETP.NE.AND.EX P0, PT, R5, RZ, PT, P0 ;  /* 0x000000ff0500720c */ /* 0x000fda0003f05300 */
[----:B------:R-:W-:Y:S05]  /*1120*/  @!P0 BRA `(.L_x_11) ;  /* 0x0000000000088947 */ /* 0x000fea0003800000 */
[----:B-1----:R0:W5:Y:S01]  /*1130*/  LD.E R33, desc[UR38][R4.64] ;  /* 0x0000002604217980 */ /* 0x002162000c101900 */
[----:B------:R-:W-:Y:S05]  /*1140*/  BRA `(.L_x_12) ;  /* 0x0000000000247947 */ /* 0x000fea0003800000 */
.L_x_11:
[----:B------:R-:W-:Y:S02]  /*1150*/  ULDC.64 UR4, c[0x0][0x590] ;  /* 0x0001640000047ab9 */ /* 0x000fe40000000a00 */
[----:B------:R-:W-:-:S04]  /*1160*/  ISETP.NE.U32.AND P0, PT, RZ, UR4, PT ;  /* 0x00000004ff007c0c */ /* 0x000fc8000bf05070 */
[----:B------:R-:W-:-:S13]  /*1170*/  ISETP.NE.AND.EX P0, PT, RZ, UR5, PT, P0 ;  /* 0x00000005ff007c0c */ /* 0x000fda000bf05300 */
[----:B------:R-:W-:Y:S05]  /*1180*/  @!P0 BRA `(.L_x_13) ;  /* 0x00000000000c8947 */ /* 0x000fea0003800000 */
[----:B0-----:R-:W1:Y:S02]  /*1190*/  LDC.64 R4, c[0x0][0x590] ;  /* 0x00016400ff047b82 */ /* 0x001e640000000a00 */
[----:B-1----:R1:W5:Y:S01]  /*11a0*/  LDG.E R33, desc[UR38][R4.64] ;  /* 0x0000002604217981 */ /* 0x002362000c1e1900 */
[----:B------:R-:W-:Y:S05]  /*11b0*/  BRA `(.L_x_12) ;  /* 0x0000000000087947 */ /* 0x000fea0003800000 */
.L_x_13:
[----:B------:R-:W-:Y:S02]  /*11c0*/  ULDC UR4, c[0x0][0x584] ;  /* 0x0001610000047ab9 */ /* 0x000fe40000000800 */
[----:B-1----:R-:W-:-:S07]  /*11d0*/  IMAD.U32 R33, RZ, RZ, UR4 ;  /* 0x00000004ff217e24 */ /* 0x002fce000f8e00ff */
.L_x_12:
[----:B------:R-:W-:-:S13]  /*11e0*/  LOP3.LUT P0, RZ, R0, 0xff, RZ, 0xc0, !PT ;  /* 0x000000ff00ff7812 */ /* 0x000fda000780c0ff */
[----:B------:R-:W-:Y:S05]  /*11f0*/  @!P0 EXIT ;  /* 0x000000000000894d */ /* 0x000fea0003800000 */
[----:B------:R-:W2:Y:S01]  /*1200*/  LDC R35, c[0x0][0x658] ;  /* 0x00019600ff237b82 */ /* 0x000ea20000000800 */
[----:B------:R-:W-:Y:S01]  /*1210*/  ULDC.64 UR6, c[0x0][0x288] ;  /* 0x0000a20000067ab9 */ /* 0x000fe20000000a00 */
[----:B------:R-:W-:Y:S01]  /*1220*/  LOP3.LUT R7, R7, 0x1, RZ, 0xc0, !PT ;  /* 0x0000000107077812 */ /* 0x000fe200078ec0ff */
[----:B------:R-:W-:Y:S01]  /*1230*/  UIADD3 UR4, UR7, 0x1f, URZ ;  /* 0x0000001f07047890 */ /* 0x000fe2000fffe03f */
[----:B------:R-:W-:Y:S01]  /*1240*/  SHF.R.U32.HI R0, RZ, 0x2, R2 ;  /* 0x00000002ff007819 */ /* 0x000fe20000011602 */
[----:B------:R-:W-:Y:S01]  /*1250*/  IMAD.MOV.U32 R6, RZ, RZ, -0x1 ;  /* 0xffffffffff067424 */ /* 0x000fe200078e00ff */
[----:B------:R-:W-:Y:S01]  /*1260*/  SHF.R.U32.HI R3, RZ, 0x1, R3 ;  /* 0x00000001ff037819 */ /* 0x000fe20000011603 */
[----:B------:R-:W-:Y:S01]  /*1270*/  USHF.R.S32.HI UR5, URZ, 0x1f, UR4 ;  /* 0x0000001f3f057899 */ /* 0x000fe20008011404 */
[----:B01----:R-:W0:Y:S01]  /*1280*/  LDC.64 R4, c[0x0][0x5c8] ;  /* 0x00017200ff047b82 */ /* 0x003e220000000a00 */
[----:B------:R-:W-:Y:S01]  /*1290*/  IMAD.SHL.U32 R11, R7, 0x40, RZ ;  /* 0x00000040070b7824 */ /* 0x000fe200078e00ff */
[----:B------:R-:W-:Y:S01]  /*12a0*/  LOP3.LUT R0, R0, 0x7, RZ, 0xc0, !PT ;  /* 0x0000000700007812 */ /* 0x000fe200078ec0ff */
[----:B------:R-:W-:Y:S01]  /*12b0*/  ULEA.HI UR5, UR5, UR4, URZ, 0x5 ;  /* 0x0000000405057291 */ /* 0x000fe2000f8f283f */
[----:B------:R-:W-:Y:S01]  /*12c0*/  LOP3.LUT R3, R3, 0x30, RZ, 0xc0, !PT ;  /* 0x0000003003037812 */ /* 0x000fe200078ec0ff */
[----:B------:R-:W-:Y:S01]  /*12d0*/  IMAD.MOV.U32 R8, RZ, RZ, 0x1 ;  /* 0x00000001ff087424 */ /* 0x000fe200078e00ff */
[--C-:B------:R-:W-:Y:S01]  /*12e0*/  LOP3.LUT R22, R11, 0x40, R0.reuse, 0xe2, !PT ;  /* 0x000000400b167812 */ /* 0x100fe200078ee200 */
[----:B------:R-:W-:Y:S01]  /*12f0*/  USHF.R.S32.HI UR43, URZ, 0x5, UR5 ;  /* 0x000000053f2b7899 */ /* 0x000fe20008011405 */
[----:B------:R-:W-:Y:S01]  /*1300*/  IADD3 R0, RZ, -R3, -R0 ;  /* 0x80000003ff007210 */ /* 0x000fe20007ffe800 */
[----:B------:R-:W-:Y:S01]  /*1310*/  IMAD.U32 R9, RZ, RZ, UR6 ;  /* 0x00000006ff097e24 */ /* 0x000fe2000f8e00ff */
[C---:B------:R-:W-:Y:S01]  /*1320*/  LOP3.LUT R34, R2.reuse, 0x3, RZ, 0xc0, !PT ;  /* 0x0000000302227812 */ /* 0x040fe200078ec0ff */
[----:B------:R-:W-:Y:S01]  /*1330*/  UISETP.LT.AND UP0, UPT, UR43, 0x1, UPT ;  /* 0x000000012b00788c */ /* 0x000fe2000bf01270 */
[----:B------:R-:W-:Y:S01]  /*1340*/  LOP3.LUT R40, R2, 0x80, RZ, 0xc0, !PT ;  /* 0x0000008002287812 */ /* 0x000fe200078ec0ff */
[----:B------:R-:W-:Y:S01]  /*1350*/  IMAD R0, R7, -0x40, R0 ;  /* 0xffffffc007007824 */ /* 0x000fe200078e0200 */
[----:B------:R-:W-:Y:S01]  /*1360*/  ULDC UR4, c[0x0][0x284] ;  /* 0x0000a10000047ab9 */ /* 0x000fe20000000800 */
[----:B------:R-:W-:Y:S01]  /*1370*/  USEL UR44, UR43, 0x1, UP0 ;  /* 0x000000012b2c7887 */ /* 0x000fe20008000000 */
[----:B--2---:R-:W-:Y:S01]  /*1380*/  SHF.L.U32 R6, R6, R35, RZ ;  /* 0x0000002306067219 */ /* 0x004fe200000006ff */
[----:B------:R-:W-:Y:S01]  /*1390*/  IMAD R34, R34, -0x2, R9 ;  /* 0xfffffffe22227824 */ /* 0x000fe200078e0209 */
[----:B------:R-:W-:Y:S01]  /*13a0*/  LOP3.LUT R22, R22, R3, RZ, 0xfc, !PT ;  /* 0x0000000316167212 */ /* 0x000fe200078efcff */
[----:B------:R-:W-:Y:S01]  /*13b0*/  IMAD.SHL.U32 R38, R2, 0x2, RZ ;  /* 0x0000000202267824 */ /* 0x000fe200078e00ff */
[----:B------:R-:W-:Y:S01]  /*13c0*/  SHF.L.U32 R35, R8, R35, RZ ;  /* 0x0000002308237219 */ /* 0x000fe200000006ff */
[----:B------:R-:W-:Y:S01]  /*13d0*/  VIADD R41, R0, UR4 ;  /* 0x0000000400297c36 */ /* 0x000fe20008000000 */
[----:B------:R-:W-:Y:S01]  /*13e0*/  LOP3.LUT R48, R18, 0x1, RZ, 0xfc, !PT ;  /* 0x0000000112307812 */ /* 0x000fe200078efcff */
[----:B------:R-:W-:Y:S01]  /*13f0*/  IMAD.MOV.U32 R23, RZ, RZ, RZ ;  /* 0x000000ffff177224 */ /* 0x000fe200078e00ff */
[C---:B0-----:R-:W-:Y:S01]  /*1400*/  SHF.L.U64.HI R36, R4.reuse, 0x3, R5 ;  /* 0x0000000304247819 */ /* 0x041fe20000010205 */
[----:B------:R-:W-:Y:S01]  /*1410*/  IMAD.SHL.U32 R37, R4, 0x8, RZ ;  /* 0x0000000804257824 */ /* 0x000fe200078e00ff */
[----:B------:R-:W-:Y:S01]  /*1420*/  SHF.R.U32.HI R40, RZ, 0x7, R40 ;  /* 0x00000007ff287819 */ /* 0x000fe20000011628 */
[----:B------:R-:W-:Y:S01]  /*1430*/  UIADD3 UR44, UR43, -UR44, URZ ;  /* 0x8000002c2b2c7290 */ /* 0x000fe2000fffe03f */
[----:B------:R-:W-:Y:S01]  /*1440*/  LOP3.LUT R39, RZ, R6, RZ, 0x33, !PT ;  /* 0x00000006ff277212 */ /* 0x000fe200078e33ff */
[----:B------:R-:W-:Y:S01]  /*1450*/  UMOV UR40, URZ ;  /* 0x0000003f00287c82 */ /* 0x000fe20008000000 */
[----:B------:R-:W-:-:S09]  /*1460*/  UMOV UR41, URZ ;  /* 0x0000003f00297c82 */ /* 0x000fd20008000000 */
.L_x_47:
[----:B------:R-:W0:Y:S01]  /*1470*/  SHFL.IDX PT, R0, R40, RZ, 0x1f ;  /* 0x00001fff28007589 */ /* 0x000e2200000e0000 */
[----:B-1----:R-:W1:Y:S01]  /*1480*/  S2UR UR7, SR_CgaCtaId ;  /* 0x00000000000779c3 */ /* 0x002e620000008800 */
[----:B------:R-:W-:Y:S01]  /*1490*/  UMOV UR6, 0x400 ;  /* 0x0000040000067882 */ /* 0x000fe20000000000 */
[----:B0-----:R-:W-:Y:S01]  /*14a0*/  R2UR UR4, R0 ;  /* 0x00000000000472ca */ /* 0x001fe200000e0000 */
[----:B-1----:R-:W-:-:S12]  /*14b0*/  ULEA UR46, UR7, UR6, 0x18 ;  /* 0x00000006072e7291 */ /* 0x002fd8000f8ec03f */
[----:B------:R-:W-:-:S04]  /*14c0*/  ULEA.HI UR5, UR4, UR4, URZ, 0x1 ;  /* 0x0000000404057291 */ /* 0x000fc8000f8f083f */
[----:B------:R-:W-:-:S04]  /*14d0*/  ULOP3.LUT UR5, UR5, 0xffffe, URZ, 0xc0, !UPT ;  /* 0x000ffffe05057892 */ /* 0x000fc8000f8ec03f */
[----:B------:R-:W-:-:S03]  /*14e0*/  UIADD3 UR5, UR4, -UR5, URZ ;  /* 0x8000000504057290 */ /* 0x000fc6000fffe03f */
[----:B------:R-:W-:Y:S01]  /*14f0*/  ULDC UR4, c[0x0][0x28c] ;  /* 0x0000a30000047ab9 */ /* 0x000fe20000000800 */
[----:B------:R-:W-:Y:S01]  /*1500*/  ULEA UR5, UR5, UR46, 0xc ;  /* 0x0000002e05057291 */ /* 0x000fe2000f8e603f */
[----:B------:R-:W-:-:S03]  /*1510*/  ISETP.LT.AND P0, PT, RZ, UR4, PT ;  /* 0x00000004ff007c0c */ /* 0x000fc6000bf01270 */
[----:B------:R-:W-:-:S04]  /*1520*/  UIADD3 UR5, UR5, 0x280, URZ ;  /* 0x0000028005057890 */ /* 0x000fc8000fffe03f */
[----:B------:R-:W-:-:S04]  /*1530*/  USHF.R.U32.HI UR5, URZ, 0x4, UR5 ;  /* 0x000000043f057899 */ /* 0x000fc80008011605 */
[----:B------:R-:W-:-:S04]  /*1540*/  ULOP3.LUT UR5, UR5, 0x3fff, URZ, 0xc0, !UPT ;  /* 0x00003fff05057892 */ /* 0x000fc8000f8ec03f */
[----:B------:R-:W-:Y:S01]  /*1550*/  ULOP3.LUT UR45, UR5, 0x10000, URZ, 0xfc, !UPT ;  /* 0x00010000052d7892 */ /* 0x000fe2000f8efc3f */
[----:B---34-:R-:W-:Y:S11]  /*1560*/  @P0 BRA `(.L_x_14) ;  /* 0x0000000000400947 */ /* 0x018ff60003800000 */
[----:B------:R-:W-:Y:S01]  /*1570*/  MOV R0, 0x0 ;  /* 0x0000000000007802 */ /* 0x000fe20000000f00 */
[----:B------:R-:W-:Y:S01]  /*1580*/  ULDC.64 UR4, c[0x4][0x68] ;  /* 0x01001a0000047ab9 */ /* 0x000fe20000000a00 */
[----:B------:R-:W-:Y:S01]  /*1590*/  ULDC.64 UR6, c[0x4][0x8] ;  /* 0x0100020000067ab9 */ /* 0x000fe20000000a00 */
[----:B------:R-:W-:Y:S01]  /*15a0*/  IMAD.U32 R4, RZ, RZ, UR4 ;  /* 0x00000004ff047e24 */ /* 0x000fe2000f8e00ff */
[----:B------:R0:W1:Y:S01]  /*15b0*/  LDC.64 R2, c[0x4][R0] ;  /* 0x0100000000027b82 */ /* 0x0000620000000a00 */
[----:B------:R-:W-:Y:S01]  /*15c0*/  IMAD.U32 R5, RZ, RZ, UR5 ;  /* 0x00000005ff057e24 */ /* 0x000fe2000f8e00ff */
[----:B------:R-:W-:Y:S01]  /*15d0*/  ULDC.64 UR4, c[0x4][0x70] ;  /* 0x01001c0000047ab9 */ /* 0x000fe20000000a00 */
[----:B------:R-:W-:Y:S02]  /*15e0*/  IMAD.U32 R10, RZ, RZ, UR6 ;  /* 0x00000006ff0a7e24 */ /* 0x000fe4000f8e00ff */
[----:B------:R-:W-:Y:S02]  /*15f0*/  IMAD.U32 R6, RZ, RZ, UR4 ;  /* 0x00000004ff067e24 */ /* 0x000fe4000f8e00ff */
[----:B------:R-:W-:-:S02]  /*1600*/  IMAD.U32 R7, RZ, RZ, UR5 ;  /* 0x00000005ff077e24 */ /* 0x000fc4000f8e00ff */
[----:B------:R-:W-:Y:S02]  /*1610*/  IMAD.U32 R11, RZ, RZ, UR7 ;  /* 0x00000007ff0b7e24 */ /* 0x000fe4000f8e00ff */
[----:B------:R-:W-:Y:S02]  /*1620*/  IMAD.MOV.U32 R8, RZ, RZ, 0x1e1 ;  /* 0x000001e1ff087424 */ /* 0x000fe400078e00ff */
[----:B------:R-:W-:Y:S02]  /*1630*/  IMAD.MOV.U32 R12, RZ, RZ, 0x1 ;  /* 0x00000001ff0c7424 */ /* 0x000fe400078e00ff */
[----:B0-----:R-:W-:-:S07]  /*1640*/  IMAD.MOV.U32 R13, RZ, RZ, RZ ;  /* 0x000000ffff0d7224 */ /* 0x001fce00078e00ff */
[----:B------:R-:W-:-:S07]  /*1650*/  LEPC R20, `(.L_x_14) ;  /* 0x000000001014794e */ /* 0x000fce0000000000 */
[----:B-1---5:R-:W-:Y:S05]  /*1660*/  CALL.ABS.NOINC R2 ;  /* 0x0000000002007343 */ /* 0x022fea0003c00000 */
.L_x_14:
[----:B------:R-:W-:-:S13]  /*1670*/  ISETP.NE.AND P0, PT, R48, 0x3, PT ;  /* 0x000000033000780c */ /* 0x000fda0003f05270 */
[----:B------:R-:W-:Y:S05]  /*1680*/  @!P0 BRA `(.L_x_15) ;  /* 0x0000000000048947 */ /* 0x000fea0003800000 */
[----:B------:R-:W-:Y:S01]  /*1690*/  BPT.TRAP 0x1 ;  /* 0x000000040000795c */ /* 0x000fe20000300000 */
.L_x_15:
[----:B------:R-:W-:Y:S02]  /*16a0*/  IMAD.U32 R3, RZ, RZ, UR41 ;  /* 0x00000029ff037e24 */ /* 0x000fe4000f8e00ff */
[----:B------:R-:W-:-:S03]  /*16b0*/  IMAD.U32 R0, RZ, RZ, UR40 ;  /* 0x00000028ff007e24 */ /* 0x000fc6000f8e00ff */
[----:B------:R-:W-:Y:S02]  /*16c0*/  LEA R3, R3, UR46, 0x3 ;  /* 0x0000002e03037c11 */ /* 0x000fe4000f8e18ff */
[----:B------:R-:W-:-:S04]  /*16d0*/  SHF.L.U32 R0, R0, 0x1f, RZ ;  /* 0x0000001f00007819 */ /* 0x000fc800000006ff */
[----:B------:R0:W1:Y:S01]  /*16e0*/  SYNCS.PHASECHK.TRANS64.TRYWAIT P1, [R3+URZ], R0 ;  /* 0x00000000030075a7 */ /* 0x000062000802017f */
[----:B------:R-:W-:Y:S05]  /*16f0*/  @!P0 BRA `(.L_x_16) ;  /* 0x0000000000048947 */ /* 0x000fea0003800000 */
[----:B------:R-:W-:Y:S01]  /*1700*/  BPT.TRAP 0x1 ;  /* 0x000000040000795c */ /* 0x000fe20000300000 */
.L_x_16:
[----:B------:R-:W-:-:S05]  /*1710*/  IMAD.U32 R2, RZ, RZ, UR44 ;  /* 0x0000002cff027e24 */ /* 0x000fca000f8e00ff */
[----:B------:R-:W-:Y:S01]  /*1720*/  ISETP.GE.AND P2, PT, R2, 0x1, PT ;  /* 0x000000010200780c */ /* 0x000fe20003f46270 */
[----:B-1----:R-:W-:-:S12]  /*1730*/  @P1 BRA `(.L_x_17) ;  /* 0x0000000000081947 */ /* 0x002fd80003800000 */
[----:B------:R-:W1:Y:S02]  /*1740*/  SYNCS.PHASECHK.TRANS64.TRYWAIT P1, [R3+URZ], R0 ;  /* 0x00000000030075a7 */ /* 0x000e64000802017f */
[----:B-1----:R-:W-:Y:S05]  /*1750*/  @!P1 BRA `(.L_x_18) ;  /* 0x0000003800c89947 */ /* 0x002fea0003800000 */
.L_x_17:
[----:B------:R-:W-:Y:S05]  /*1760*/  WARPSYNC.ALL ;  /* 0x0000000000007948 */ /* 0x000fea0003800000 */
[----:B------:R-:W-:Y:S01]  /*1770*/  UIADD3 UR4, UR46, 0x32280, URZ ;  /* 0x000322802e047890 */ /* 0x000fe2000fffe03f */
[----:B------:R-:W-:Y:S01]  /*1780*/  WARPGROUP.ARRIVE ;  /* 0x00000000000079c5 */ /* 0x000fe20000000000 */
[----:B------:R-:W-:Y:S01]  /*1790*/  UMOV UR5, 0x80000020 ;  /* 0x8000002000057882 */ /* 0x000fe20000000000 */
[----:B------:R-:W-:Y:S01]  /*17a0*/  UMOV UR7, 0x80000020 ;  /* 0x8000002000077882 */ /* 0x000fe20000000000 */
[----:B------:R-:W-:-:S04]  /*17b0*/  USHF.R.U32.HI UR4, URZ, 0x4, UR4 ;  /* 0x000000043f047899 */ /* 0x000fc80008011604 */
[----:B------:R-:W-:-:S04]  /*17c0*/  ULOP3.LUT UR4, UR4, 0x3fff, URZ, 0xc0, !UPT ;  /* 0x00003fff04047892 */ /* 0x000fc8000f8ec03f */
[----:B------:R-:W-:Y:S02]  /*17d0*/  ULOP3.LUT UR10, UR4, 0x10000, URZ, 0xfc, !UPT ;  /* 0x00010000040a7892 */ /* 0x000fe4000f8efc3f */
[----:B------:R-:W-:Y:S02]  /*17e0*/  ULEA UR4, UR41, UR45, 0x9 ;  /* 0x0000002d29047291 */ /* 0x000fe4000f8e483f */
[----:B------:R-:W-:-:S09]  /*17f0*/  ULEA UR6, UR41, UR10, 0x6 ;  /* 0x0000000a29067291 */ /* 0x000fd2000f8e303f */
[----:B------:R-:W-:Y:S01]  /*1800*/  HGMMA.64x16x16.F32 R24, gdesc[UR4], RZ, !UPT, gsb0 ;  /* 0x00200000041879f0 */ /* 0x000fe2000c0008ff */
[----:B------:R-:W-:Y:S02]  /*1810*/  UIADD3 UR4, UR4, 0x2, URZ ;  /* 0x0000000204047890 */ /* 0x000fe4000fffe03f */
[----:B------:R-:W-:Y:S01]  /*1820*/  UIADD3 UR6, UR6, 0x2, URZ ;  /* 0x0000000206067890 */ /* 0x000fe2000fffe03f */
[----:B------:R-:W-:Y:S01]  /*1830*/  UMOV UR5, 0x80000020 ;  /* 0x8000002000057882 */ /* 0x000fe20000000000 */
[----:B------:R-:W-:Y:S01]  /*1840*/  UMOV UR7, 0x80000020 ;  /* 0x8000002000077882 */ /* 0x000fe20000000000 */
[----:B------:R-:W-:Y:S02]  /*1850*/  WARPGROUP.DEPBAR.LE gsb0, 0x0 ;  /* 0x00008000000079c5 */ /* 0x000fe40000010000 */
[----:B------:R-:W-:-:S06]  /*1860*/  WARPGROUP.ARRIVE ;  /* 0x00000000000079c5 */ /* 0x000fcc0000000000 */
[----:B------:R-:W-:Y:S03]  /*1870*/  HGMMA.64x16x16.F32 R24, gdesc[UR4], R24, gsb0 ;  /* 0x00200000041879f0 */ /* 0x000fe60008000818 */
[----:B------:R-:W-:Y:S02]  /*1880*/  WARPGROUP.DEPBAR.LE gsb0, 0x0 ;  /* 0x00008000000079c5 */ /* 0x000fe40000010000 */
[----:B------:R-:W-:Y:S05]  /*1890*/  @!P2 BRA `(.L_x_19) ;  /* 0x0000000000dca947 */ /* 0x000fea0003800000 */
[----:B------:R-:W-:Y:S01]  /*18a0*/  UIADD3 UR4, UR41, 0x1, URZ ;  /* 0x0000000129047890 */ /* 0x000fe2000fffe03f */
[----:B01----:R-:W-:Y:S01]  /*18b0*/  IMAD.U32 R0, RZ, RZ, UR44 ;  /* 0x0000002cff007e24 */ /* 0x003fe2000f8e00ff */
[----:B------:R-:W-:Y:S02]  /*18c0*/  UMOV UR9, UR41 ;  /* 0x0000002900097c82 */ /* 0x000fe40008000000 */
[----:B------:R-:W-:-:S04]  /*18d0*/  UISETP.NE.AND UP0, UPT, UR4, 0x19, UPT ;  /* 0x000000190400788c */ /* 0x000fc8000bf05270 */
[----:B------:R-:W-:Y:S02]  /*18e0*/  USEL UR5, URZ, 0x1, UP0 ;  /* 0x000000013f057887 */ /* 0x000fe40008000000 */
[----:B------:R-:W-:Y:S02]  /*18f0*/  USEL UR8, UR4, URZ, UP0 ;  /* 0x0000003f04087287 */ /* 0x000fe40008000000 */
[----:B------:R-:W-:-:S06]  /*1900*/  ULOP3.LUT UR5, UR40, UR5, URZ, 0x3c, !UPT ;  /* 0x0000000528057292 */ /* 0x000fcc000f8e3c3f */
[----:B------:R-:W-:-:S07]  /*1910*/  IMAD.U32 R4, RZ, RZ, UR5 ;  /* 0x00000005ff047e24 */ /* 0x000fce000f8e00ff */
.L_x_26:
[----:B01----:R-:W-:Y:S05]  /*1920*/  @!P0 BRA `(.L_x_20) ;  /* 0x0000000000048947 */ /* 0x003fea0003800000 */
[----:B------:R-:W-:Y:S01]  /*1930*/  BPT.TRAP 0x1 ;  /* 0x000000040000795c */ /* 0x000fe20000300000 */
.L_x_20:
[----:B------:R-:W0:Y:S01]  /*1940*/  S2UR UR5, SR_CgaCtaId ;  /* 0x00000000000579c3 */ /* 0x000e220000008800 */
[----:B------:R-:W-:Y:S01]  /*1950*/  UMOV UR4, 0x400 ;  /* 0x0000040000047882 */ /* 0x000fe20000000000 */
[----:B------:R-:W-:Y:S01]  /*1960*/  SHF.L.U32 R2, R4, 0x1f, RZ ;  /* 0x0000001f04027819 */ /* 0x000fe200000006ff */
[----:B0-----:R-:W-:-:S04]  /*1970*/  ULEA UR11, UR5, UR4, 0x18 ;  /* 0x00000004050b7291 */ /* 0x001fc8000f8ec03f */
[----:B------:R-:W-:-:S09]  /*1980*/  ULEA UR4, UR8, UR11, 0x3 ;  /* 0x0000000b08047291 */ /* 0x000fd2000f8e183f */
[----:B------:R0:W1:Y:S01]  /*1990*/  SYNCS.PHASECHK.TRANS64.TRYWAIT P1, [UR4], R2 ;  /* 0x00000002ff0075a7 */ /* 0x0000620008020144 */
[----:B------:R-:W-:Y:S05]  /*19a0*/  @!P0 BRA `(.L_x_21) ;  /* 0x0000000000048947 */ /* 0x000fea0003800000 */
[----:B------:R-:W-:Y:S01]  /*19b0*/  BPT.TRAP 0x1 ;  /* 0x000000040000795c */ /* 0x000fe20000300000 */
.L_x_21:
[----:B-1----:R-:W-:Y:S05]  /*19c0*/  @P1 BRA `(.L_x_22) ;  /* 0x0000000000081947 */ /* 0x002fea0003800000 */
[----:B------:R-:W1:Y:S02]  /*19d0*/  SYNCS.PHASECHK.TRANS64.TRYWAIT P1, [UR4], R2 ;  /* 0x00000002ff0075a7 */ /* 0x000e640008020144 */
[----:B-1----:R-:W-:Y:S05]  /*19e0*/  @!P1 BRA `(.L_x_23) ;  /* 0x0000003800389947 */ /* 0x002fea0003800000 */
.L_x_22:
[----:B------:R-:W-:Y:S01]  /*19f0*/  ULEA UR4, UR8, UR45, 0x9 ;  /* 0x0000002d08047291 */ /* 0x000fe2000f8e483f */
[----:B------:R-:W-:Y:S01]  /*1a00*/  WARPGROUP.ARRIVE ;  /* 0x00000000000079c5 */ /* 0x000fe20000000000 */
[----:B------:R-:W-:Y:S01]  /*1a10*/  ULEA UR6, UR8, UR10, 0x6 ;  /* 0x0000000a08067291 */ /* 0x000fe2000f8e303f */
[----:B------:R-:W-:Y:S01]  /*1a20*/  UMOV UR5, 0x80000020 ;  /* 0x8000002000057882 */ /* 0x000fe20000000000 */
[----:B------:R-:W-:-:S07]  /*1a30*/  UMOV UR7, 0x80000020 ;  /* 0x8000002000077882 */ /* 0x000fce0000000000 */
[----:B------:R-:W-:Y:S01]  /*1a40*/  HGMMA.64x16x16.F32 R24, gdesc[UR4], R24, gsb0 ;  /* 0x00200000041879f0 */ /* 0x000fe20008000818 */
        /* <DEDUP_REMOVED lines=9> */
[----:B------:R-:W-:Y:S01]  /*1ae0*/  BPT.TRAP 0x1 ;  /* 0x000000040000795c */ /* 0x000fe20000300000 */
.L_x_24:
[----:B------:R-:W-:Y:S01]  /*1af0*/  ULEA UR4, UR9, UR11, 0x3 ;  /* 0x0000000b09047291 */ /* 0x000fe2000f8e183f */
[----:B------:R-:W-:-:S03]  /*1b00*/  ISETP.GT.U32.AND P1, PT, R18, 0x1, PT ;  /* 0x000000011200780c */ /* 0x000fc60003f24070 */
[----:B------:R-:W-:-:S04]  /*1b10*/  UIADD3 UR4, UR4, 0xc8, URZ ;  /* 0x000000c804047890 */ /* 0x000fc8000fffe03f */
[----:B------:R-:W-:-:S09]  /*1b20*/  UPRMT UR4, URZ, 0x654, UR4 ;  /* 0x000006543f047896 */ /* 0x000fd20008000004 */
[----:B------:R-:W-:Y:S01]  /*1b30*/  SYNCS.ARRIVE.TRANS64.RED.A1T0 RZ, [UR4], RZ ;  /* 0x000000ffffff79a7 */ /* 0x000fe20008100404 */
[----:B------:R-:W-:Y:S05]  /*1b40*/  @P1 BRA `(.L_x_25) ;  /* 0x0000000000041947 */ /* 0x000fea0003800000 */
[----:B------:R-:W-:Y:S01]  /*1b50*/  BPT.TRAP 0x1 ;  /* 0x000000040000795c */ /* 0x000fe20000300000 */
.L_x_25:
[----:B------:R-:W-:Y:S01]  /*1b60*/  UIADD3 UR8, UR8, 0x1, URZ ;  /* 0x0000000108087890 */ /* 0x000fe2000fffe03f */
[C---:B------:R-:W-:Y:S01]  /*1b70*/  ISETP.GT.AND P1, PT, R0.reuse, 0x1, PT ;  /* 0x000000010000780c */ /* 0x040fe20003f24270 */
[----:B------:R-:W-:Y:S01]  /*1b80*/  UIADD3 UR9, UR9, 0x1, URZ ;  /* 0x0000000109097890 */ /* 0x000fe2000fffe03f */
[----:B------:R-:W-:Y:S01]  /*1b90*/  VIADD R0, R0, 0xffffffff ;  /* 0xffffffff00007836 */ /* 0x000fe20000000000 */
[----:B------:R-:W-:Y:S02]  /*1ba0*/  UISETP.NE.AND UP0, UPT, UR8, 0x19, UPT ;  /* 0x000000190800788c */ /* 0x000fe4000bf05270 */
[----:B------:R-:W-:Y:S02]  /*1bb0*/  UISETP.NE.AND UP1, UPT, UR9, 0x19, UPT ;  /* 0x000000190900788c */ /* 0x000fe4000bf25270 */
[----:B------:R-:W-:Y:S02]  /*1bc0*/  USEL UR4, URZ, 0x1, UP0 ;  /* 0x000000013f047887 */ /* 0x000fe40008000000 */
[----:B------:R-:W-:-:S02]  /*1bd0*/  USEL UR8, UR8, URZ, UP0 ;  /* 0x0000003f08087287 */ /* 0x000fc40008000000 */
[----:B------:R-:W-:Y:S02]  /*1be0*/  USEL UR9, UR9, URZ, UP1 ;  /* 0x0000003f09097287 */ /* 0x000fe40008800000 */
[----:B------:R-:W-:Y:S01]  /*1bf0*/  LOP3.LUT R4, R4, UR4, RZ, 0x3c, !PT ;  /* 0x0000000404047c12 */ /* 0x000fe2000f8e3cff */
[----:B------:R-:W-:Y:S09]  /*1c00*/  @P1 BRA `(.L_x_26) ;  /* 0xfffffffc00441947 */ /* 0x000ff2000383ffff */
.L_x_19:
[----:B01----:R-:W0:Y:S02]  /*1c10*/  LDC R0, c[0x0][0x28c] ;  /* 0x0000a300ff007b82 */ /* 0x003e240000000800 */
[----:B0-----:R-:W-:-:S13]  /*1c20*/  ISETP.GE.AND P1, PT, R0, 0x1, PT ;  /* 0x000000010000780c */ /* 0x001fda0003f26270 */
[----:B------:R-:W-:Y:S05]  /*1c30*/  @!P1 BRA `(.L_x_27) ;  /* 0x0000000000409947 */ /* 0x000fea0003800000 */
[----:B------:R-:W-:Y:S05]  /*1c40*/  @!P0 BRA `(.L_x_28) ;  /* 0x0000000000048947 */ /* 0x000fea0003800000 */
[----:B------:R-:W-:Y:S01]  /*1c50*/  BPT.TRAP 0x1 ;  /* 0x000000040000795c */ /* 0x000fe20000300000 */
.L_x_28:
[----:B------:R-:W0:Y:S01]  /*1c60*/  S2UR UR7, SR_CgaCtaId ;  /* 0x00000000000779c3 */ /* 0x000e220000008800 */
[----:B------:R-:W-:Y:S01]  /*1c70*/  UIADD3 UR6, UR44, UR41, URZ ;  /* 0x000000292c067290 */ /* 0x000fe2000fffe03f */
[----:B------:R-:W-:-:S03]  /*1c80*/  ISETP.GT.U32.AND P0, PT, R18, 0x1, PT ;  /* 0x000000011200780c */ /* 0x000fc60003f04070 */
[----:B------:R-:W-:-:S04]  /*1c90*/  UIMAD.WIDE.U32 UR4, UR6, 0x51eb851f, URZ ;  /* 0x51eb851f060478a5 */ /* 0x000fc8000f8e003f */
[----:B------:R-:W-:-:S03]  /*1ca0*/  USHF.R.U32.HI UR4, URZ, 0x3, UR5 ;  /* 0x000000033f047899 */ /* 0x000fc60008011605 */
[----:B------:R-:W-:Y:S01]  /*1cb0*/  UMOV UR5, 0x400 ;  /* 0x0000040000057882 */ /* 0x000fe20000000000 */
[----:B------:R-:W-:Y:S02]  /*1cc0*/  UIMAD UR6, UR4, -0x19, UR6 ;  /* 0xffffffe7040678a4 */ /* 0x000fe4000f8e0206 */
[----:B0-----:R-:W-:-:S04]  /*1cd0*/  ULEA UR5, UR7, UR5, 0x18 ;  /* 0x0000000507057291 */ /* 0x001fc8000f8ec03f */
[----:B------:R-:W-:-:S04]  /*1ce0*/  ULEA UR6, UR6, UR5, 0x3 ;  /* 0x0000000506067291 */ /* 0x000fc8000f8e183f */
[----:B------:R-:W-:-:S04]  /*1cf0*/  UIADD3 UR6, UR6, 0xc8, URZ ;  /* 0x000000c806067890 */ /* 0x000fc8000fffe03f */
[----:B------:R-:W-:-:S09]  /*1d00*/  UPRMT UR6, URZ, 0x654, UR6 ;  /* 0x000006543f067896 */ /* 0x000fd20008000006 */
[----:B------:R-:W-:Y:S01]  /*1d10*/  SYNCS.ARRIVE.TRANS64.RED.A1T0 RZ, [UR6], RZ ;  /* 0x000000ffffff79a7 */ /* 0x000fe20008100406 */
[----:B------:R-:W-:Y:S05]  /*1d20*/  @P0 BRA `(.L_x_27) ;  /* 0x0000000000040947 */ /* 0x000fea0003800000 */
[----:B------:R-:W-:Y:S01]  /*1d30*/  BPT.TRAP 0x1 ;  /* 0x000000040000795c */ /* 0x000fe20000300000 */
.L_x_27:
[----:B------:R-:W-:Y:S01]  /*1d40*/  IMAD.SHL.U32 R9, R45, 0x10, RZ ;  /* 0x000000102d097824 */ /* 0x000fe200078e00ff */
[----:B------:R-:W-:Y:S01]  /*1d50*/  UIADD3 UR41, UR43, UR41, URZ ;  /* 0x000000292b297290 */ /* 0x000fe2000fffe03f */
[----:B------:R-:W-:Y:S01]  /*1d60*/  SHF.R.S32.HI R13, RZ, 0x1f, R43 ;  /* 0x0000001fff0d7819 */ /* 0x000fe2000001142b */
[----:B------:R-:W-:Y:S01]  /*1d70*/  ULDC UR10, c[0x0][0x288] ;  /* 0x0000a200000a7ab9 */ /* 0x000fe20000000800 */
[----:B------:R-:W-:Y:S01]  /*1d80*/  IMAD.SHL.U32 R2, R42, 0x80, RZ ;  /* 0x000000802a027824 */ /* 0x000fe200078e00ff */
[C---:B------:R-:W-:Y:S01]  /*1d90*/  LOP3.LUT R6, R9.reuse, 0x6, R38, 0xf8, !PT ;  /* 0x0000000609067812 */ /* 0x040fe200078ef826 */
[----:B------:R-:W-:Y:S01]  /*1da0*/  UISETP.GT.U32.AND UP0, UPT, UR41, 0x18, UPT ;  /* 0x000000182900788c */ /* 0x000fe2000bf04070 */
[----:B------:R-:W-:Y:S01]  /*1db0*/  ISETP.GE.AND P0, PT, R9, UR10, PT ;  /* 0x0000000a09007c0c */ /* 0x000fe2000bf06270 */
[----:B------:R-:W-:Y:S01]  /*1dc0*/  ULDC.64 UR6, c[0x0][0x5d0] ;  /* 0x0001740000067ab9 */ /* 0x000fe20000000a00 */
[----:B------:R-:W-:Y:S01]  /*1dd0*/  ULDC UR11, c[0x0][0x284] ;  /* 0x0000a100000b7ab9 */ /* 0x000fe20000000800 */
[----:B------:R-:W-:Y:S01]  /*1de0*/  SHF.R.S32.HI R7, RZ, 0x1f, R6 ;  /* 0x0000001fff077819 */ /* 0x000fe20000011406 */
[----:B------:R-:W-:Y:S01]  /*1df0*/  IMAD R0, R13, UR6, RZ ;  /* 0x000000060d007c24 */ /* 0x000fe2000f8e02ff */
[----:B------:R-:W-:Y:S01]  /*1e00*/  UISETP.LT.U32.AND UP0, UPT, UR43, 0x19, UP0 ;  /* 0x000000192b00788c */ /* 0x000fe20008701070 */
[----:B------:R-:W-:Y:S01]  /*1e10*/  ISETP.GE.OR P0, PT, R2, UR11, P0 ;  /* 0x0000000b02007c0c */ /* 0x000fe20008706670 */
[----:B------:R-:W-:Y:S01]  /*1e20*/  UISETP.GE.U32.AND UP1, UPT, UR43, 0x19, UPT ;  /* 0x000000192b00788c */ /* 0x000fe2000bf26070 */
[C---:B------:R-:W-:Y:S01]  /*1e30*/  IMAD R11, R43.reuse, UR7, R0 ;  /* 0x000000072b0b7c24 */ /* 0x040fe2000f8e0200 */
[----:B------:R-:W-:Y:S01]  /*1e40*/  UIMAD.WIDE.U32 UR4, UR41, 0x51eb851f, URZ ;  /* 0x51eb851f290478a5 */ /* 0x000fe2000f8e003f */
[----:B------:R-:W-:Y:S01]  /*1e50*/  IMAD.WIDE.U32 R4, R43, UR6, R6 ;  /* 0x000000062b047c25 */ /* 0x000fe2000f8e0006 */
[----:B------:R-:W-:Y:S01]  /*1e60*/  USEL UR6, URZ, 0x1, !UP0 ;  /* 0x000000013f067887 */ /* 0x000fe2000c000000 */
[----:B------:R-:W-:-:S02]  /*1e70*/  ULDC.64 UR8, c[0x0][0x5c8] ;  /* 0x0001720000087ab9 */ /* 0x000fc40000000a00 */
[----:B------:R-:W-:Y:S01]  /*1e80*/  IMAD.WIDE R2, R42, 0x80, R22 ;  /* 0x000000802a027825 */ /* 0x000fe200078e0216 */
[----:B------:R-:W-:Y:S02]  /*1e90*/  USHF.R.U32.HI UR4, URZ, 0x3, UR5 ;  /* 0x000000033f047899 */ /* 0x000fe40008011605 */
[----:B------:R-:W-:Y:S01]  /*1ea0*/  ULOP3.LUT UR40, UR40, UR6, URZ, 0x3c, !UPT ;  /* 0x0000000628287292 */ /* 0x000fe2000f8e3c3f */
[----:B------:R-:W-:Y:S01]  /*1eb0*/  IMAD.IADD R5, R5, 0x1, R11 ;  /* 0x0000000105057824 */ /* 0x000fe200078e020b */
[----:B------:R-:W-:Y:S01]  /*1ec0*/  UIMAD UR41, UR4, -0x19, UR41 ;  /* 0xffffffe7042978a4 */ /* 0x000fe2000f8e0229 */
[----:B------:R-:W-:Y:S01]  /*1ed0*/  IMAD R11, R3, UR8, RZ ;  /* 0x00000008030b7c24 */ /* 0x000fe2000f8e02ff */
[----:B------:R-:W-:Y:S01]  /*1ee0*/  @UP1 ULOP3.LUT UR40, UR40, 0x1, UR4, 0x78, !UPT ;  /* 0x0000000128281892 */ /* 0x000fe2000f8e7804 */
[----:B------:R-:W-:-:S04]  /*1ef0*/  IMAD.WIDE.U32 R20, R2, UR8, R4 ;  /* 0x0000000802147c25 */ /* 0x000fc8000f8e0004 */
[----:B------:R-:W-:Y:S02]  /*1f00*/  IMAD R11, R2, UR9, R11 ;  /* 0x00000009020b7c24 */ /* 0x000fe4000f8e020b */
[----:B------:R-:W-:Y:S01]  /*1f10*/  IMAD.MOV.U32 R0, RZ, RZ, -0x1 ;  /* 0xffffffffff007424 */ /* 0x000fe200078e00ff */
[----:B------:R-:W-:Y:S06]  /*1f20*/  @P0 BRA `(.L_x_29) ;  /* 0x0000000800e40947 */ /* 0x000fec0003800000 */
[----:B-----5:R-:W-:Y:S01]  /*1f30*/  FSETP.NEU.AND P0, PT, R33, RZ, PT ;  /* 0x000000ff2100720b */ /* 0x020fe20003f0d000 */
[----:B------:R-:W-:Y:S01]  /*1f40*/  BSSY B0, `(.L_x_29) ;  /* 0x00000b7000007945 */ /* 0x000fe20003800000 */
[----:B------:R-:W-:-:S11]  /*1f50*/  IMAD.IADD R55, R21, 0x1, R11 ;  /* 0x0000000115377824 */ /* 0x000fd600078e020b */
[----:B------:R-:W-:Y:S05]  /*1f60*/  @!P0 BRA `(.L_x_30) ;  /* 0x0000000800188947 */ /* 0x000fea0003800000 */
[----:B------:R-:W0:Y:S01]  /*1f70*/  LDC.64 R46, c[0x0][0x5b8] ;  /* 0x00016e00ff2e7b82 */ /* 0x000e220000000a00 */
[----:B------:R-:W-:Y:S01]  /*1f80*/  SHF.R.S32.HI R5, RZ, 0x1f, R6 ;  /* 0x0000001fff057819 */ /* 0x000fe20000011406 */
[----:B------:R-:W-:Y:S01]  /*1f90*/  IMAD.IADD R54, R34, 0x1, -R9 ;  /* 0x0000000122367824 */ /* 0x000fe200078e0a09 */
[----:B------:R-:W-:Y:S01]  /*1fa0*/  ULDC.64 UR4, c[0x0][0x5c0] ;  /* 0x0001700000047ab9 */ /* 0x000fe20000000a00 */
[----:B------:R-:W-:-:S03]  /*1fb0*/  IMAD R56, R42, -0x80, R41 ;  /* 0xffffff802a387824 */ /* 0x000fc600078e0229 */
[----:B------:R-:W-:Y:S01]  /*1fc0*/  ISETP.GT.AND P0, PT, R54, RZ, PT ;  /* 0x000000ff3600720c */ /* 0x000fe20003f04270 */
[----:B------:R-:W1:Y:S03]  /*1fd0*/  LDC.64 R50, c[0x0][0x5b0] ;  /* 0x00016c00ff327b82 */ /* 0x000e660000000a00 */
[----:B------:R-:W-:-:S05]  /*1fe0*/  ISETP.GT.AND P2, PT, R56, RZ, P0 ;  /* 0x000000ff3800720c */ /* 0x000fca0000744270 */
[----:B------:R-:W2:Y:S01]  /*1ff0*/  LDC.64 R52, c[0x0][0x5a8] ;  /* 0x00016a00ff347b82 */ /* 0x000ea20000000a00 */
[----:B0-----:R-:W-:-:S04]  /*2000*/  IMAD R4, R13, R46, RZ ;  /* 0x0000002e0d047224 */ /* 0x001fc800078e02ff */
[----:B------:R-:W-:Y:S02]  /*2010*/  IMAD R47, R43, R47, R4 ;  /* 0x0000002f2b2f7224 */ /* 0x000fe400078e0204 */
[----:B------:R-:W-:Y:S02]  /*2020*/  IMAD.MOV.U32 R4, RZ, RZ, R6 ;  /* 0x000000ffff047224 */ /* 0x000fe400078e0006 */
[----:B-1----:R-:W-:Y:S02]  /*2030*/  IMAD R8, R3, R50, RZ ;  /* 0x0000003203087224 */ /* 0x002fe400078e02ff */
[----:B------:R-:W-:-:S04]  /*2040*/  IMAD.WIDE.U32 R44, R43, R46, R4 ;  /* 0x0000002e2b2c7225 */ /* 0x000fc800078e0004 */
[----:B------:R-:W-:Y:S02]  /*2050*/  IMAD.IADD R11, R45, 0x1, R47 ;  /* 0x000000012d0b7824 */ /* 0x000fe400078e022f */
[----:B------:R-:W-:Y:S02]  /*2060*/  IMAD.MOV.U32 R10, RZ, RZ, R44 ;  /* 0x000000ffff0a7224 */ /* 0x000fe400078e002c */
[C---:B------:R-:W-:Y:S02]  /*2070*/  IMAD R49, R2.reuse, R51, R8 ;  /* 0x0000003302317224 */ /* 0x040fe400078e0208 */
[----:B------:R-:W-:-:S04]  /*2080*/  IMAD.WIDE.U32 R8, R2, R50, R10 ;  /* 0x0000003202087225 */ /* 0x000fc800078e000a */
[----:B------:R-:W-:Y:S01]  /*2090*/  IMAD.IADD R9, R9, 0x1, R49 ;  /* 0x0000000109097824 */ /* 0x000fe200078e0231 */
[----:B--2---:R-:W-:-:S04]  /*20a0*/  LEA R12, P1, R8, R52, 0x1 ;  /* 0x00000034080c7211 */ /* 0x004fc800078208ff */
[----:B------:R-:W-:-:S05]  /*20b0*/  LEA.HI.X R13, R8, R53, R9, 0x1, P1 ;  /* 0x00000035080d7211 */ /* 0x000fca00008f0c09 */
[----:B------:R0:W2:Y:S01]  /*20c0*/  @P2 LDG.E.LTC128B.U16 R42, desc[UR38][R12.64] ;  /* 0x000000260c2a2981 */ /* 0x0000a2000c1e1520 */
[----:B------:R-:W-:Y:S01]  /*20d0*/  IMAD.WIDE.U32 R14, R2, R50, R4 ;  /* 0x00000032020e7225 */ /* 0x000fe200078e0004 */
[----:B------:R-:W-:Y:S03]  /*20e0*/  BSSY B1, `(.L_x_31) ;  /* 0x0000013000017945 */ /* 0x000fe60003800000 */
[----:B------:R-:W-:Y:S02]  /*20f0*/  IMAD.IADD R15, R49, 0x1, R15 ;  /* 0x00000001310f7824 */ /* 0x000fe400078e020f */
[----:B------:R-:W-:Y:S01]  /*2100*/  IMAD.WIDE.U32 R14, R43, R46, R14 ;  /* 0x0000002e2b0e7225 */ /* 0x000fe200078e000e */
[----:B0-----:R-:W-:-:S03]  /*2110*/  SHF.L.U64.HI R13, R50, 0x3, R51 ;  /* 0x00000003320d7819 */ /* 0x001fc60000010233 */
[----:B------:R-:W-:Y:S02]  /*2120*/  IMAD.IADD R12, R47, 0x1, R15 ;  /* 0x000000012f0c7824 */ /* 0x000fe400078e020f */
[----:B--2---:R-:W-:-:S05]  /*2130*/  HADD2.F32 R8, -RZ, R42.H0_H0 ;  /* 0x2000002aff087230 */ /* 0x004fca0000004100 */
[----:B------:R-:W-:Y:S01]  /*2140*/  FMUL R9, R8, R33 ;  /* 0x0000002108097220 */ /* 0x000fe20000400000 */
[----:B------:R-:W-:-:S03]  /*2150*/  LEA R8, P1, R20, UR4, 0x1 ;  /* 0x0000000414087c11 */ /* 0x000fc6000f8208ff */
[----:B------:R-:W-:Y:S01]  /*2160*/  FFMA R24, R24, R32, R9 ;  /* 0x0000002018187223 */ /* 0x000fe20000000009 */
[----:B------:R-:W-:Y:S02]  /*2170*/  LEA.HI.X R9, R20, UR5, R55, 0x1, P1 ;  /* 0x0000000514097c11 */ /* 0x000fe400088f0c37 */
[----:B------:R-:W-:Y:S02]  /*2180*/  ISETP.GT.AND P1, PT, R54, 0x1, PT ;  /* 0x000000013600780c */ /* 0x000fe40003f24270 */
[----:B------:R-:W-:Y:S02]  /*2190*/  F2FP.F16.F32.PACK_AB R24, RZ, R24 ;  /* 0x00000018ff18723e */ /* 0x000fe400000000ff */
[----:B------:R-:W-:Y:S02]  /*21a0*/  ISETP.GT.AND P3, PT, R56, RZ, P1 ;  /* 0x000000ff3800720c */ /* 0x000fe40000f64270 */
[C---:B------:R-:W-:Y:S01]  /*21b0*/  LEA R20, P4, R14.reuse, R52, 0x1 ;  /* 0x000000340e147211 */ /* 0x040fe200078808ff */
[----:B------:R0:W-:Y:S03]  /*21c0*/  @P2 STG.E.U16 desc[UR38][R8.64], R24 ;  /* 0x0000001808002986 */ /* 0x0001e6000c101526 */
[----:B------:R-:W-:Y:S01]  /*21d0*/  LEA.HI.X R21, R14, R53, R12, 0x1, P4 ;  /* 0x000000350e157211 */ /* 0x000fe200020f0c0c */
[----:B------:R-:W-:-:S06]  /*21e0*/  IMAD.SHL.U32 R12, R50, 0x8, RZ ;  /* 0x00000008320c7824 */ /* 0x000fcc00078e00ff */
[----:B------:R-:W-:Y:S05]  /*21f0*/  @!P3 BRA `(.L_x_32) ;  /* 0x000000000004b947 */ /* 0x000fea0003800000 */
[----:B------:R1:W5:Y:S02]  /*2200*/  LDG.E.LTC128B.U16 R42, desc[UR38][R20.64+0x2] ;  /* 0x00000226142a7981 */ /* 0x000364000c1e1520 */
.L_x_32:
[----:B------:R-:W-:Y:S05]  /*2210*/  BSYNC B1 ;  /* 0x0000000000017941 */ /* 0x000fea0003800000 */
.L_x_31:
[----:B-----5:R-:W-:Y:S01]  /*2220*/  HADD2.F32 R4, -RZ, R42.H0_H0 ;  /* 0x2000002aff047230 */ /* 0x020fe20000004100 */
[----:B------:R-:W-:Y:S01]  /*2230*/  ISETP.GT.AND P0, PT, R56, 0x8, P0 ;  /* 0x000000083800780c */ /* 0x000fe20000704270 */
[----:B------:R-:W-:-:S04]  /*2240*/  IMAD.WIDE.U32 R12, R2, R50, R12 ;  /* 0x00000032020c7225 */ /* 0x000fc800078e000c */
[----:B------:R-:W-:Y:S01]  /*2250*/  FMUL R4, R4, R33 ;  /* 0x0000002104047220 */ /* 0x000fe20000400000 */
[----:B------:R-:W-:Y:S01]  /*2260*/  IMAD.IADD R49, R49, 0x1, R13 ;  /* 0x0000000131317824 */ /* 0x000fe200078e020d */
[----:B------:R-:W-:Y:S02]  /*2270*/  IADD3 R44, P2, R44, R12, RZ ;  /* 0x0000000c2c2c7210 */ /* 0x000fe40007f5e0ff */
[----:B------:R-:W-:-:S03]  /*2280*/  FFMA R4, R25, R32, R4 ;  /* 0x0000002019047223 */ /* 0x000fc60000000004 */
[----:B------:R-:W-:Y:S01]  /*2290*/  IMAD.X R10, R49, 0x1, R11, P2 ;  /* 0x00000001310a7824 */ /* 0x000fe200010e060b */
[C---:B------:R-:W-:Y:S02]  /*22a0*/  LEA R2, P2, R44.reuse, R52, 0x1 ;  /* 0x000000342c027211 */ /* 0x040fe400078408ff */
[----:B------:R-:W-:Y:S02]  /*22b0*/  F2FP.F16.F32.PACK_AB R4, RZ, R4 ;  /* 0x00000004ff04723e */ /* 0x000fe400000000ff */
[--C-:B------:R-:W-:Y:S02]  /*22c0*/  LEA.HI.X R3, R44, R53, R10.reuse, 0x1, P2 ;  /* 0x000000352c037211 */ /* 0x100fe400010f0c0a */
[----:B------:R-:W-:-:S05]  /*22d0*/  PRMT R10, R4, 0x7610, R10 ;  /* 0x00007610040a7816 */ /* 0x000fca000000000a */
[----:B------:R2:W-:Y:S04]  /*22e0*/  @P3 STG.E.U16 desc[UR38][R8.64+0x2], R10 ;  /* 0x0000020a08003986 */ /* 0x0005e8000c101526 */
[----:B------:R-:W3:Y:S01]  /*22f0*/  @P0 LDG.E.LTC128B.U16 R42, desc[UR38][R2.64] ;  /* 0x00000026022a0981 */ /* 0x000ee2000c1e1520 */
[----:B------:R-:W-:Y:S01]  /*2300*/  IADD3 R6, P2, R6, R12, RZ ;  /* 0x0000000c06067210 */ /* 0x000fe20007f5e0ff */
[----:B------:R-:W-:Y:S01]  /*2310*/  BSSY B1, `(.L_x_33) ;  /* 0x0000011000017945 */ /* 0x000fe20003800000 */
[----:B------:R-:W-:Y:S02]  /*2320*/  SHF.L.U64.HI R11, R37, 0x1, R36 ;  /* 0x00000001250b7819 */ /* 0x000fe40000010224 */
[----:B------:R-:W-:Y:S01]  /*2330*/  ISETP.GT.AND P1, PT, R56, 0x8, P1 ;  /* 0x000000083800780c */ /* 0x000fe20000f24270 */
[----:B------:R-:W-:-:S02]  /*2340*/  IMAD.X R7, R5, 0x1, R49, P2 ;  /* 0x0000000105077824 */ /* 0x000fc400010e0631 */
[----:B------:R-:W-:-:S04]  /*2350*/  IMAD.WIDE.U32 R6, R43, R46, R6 ;  /* 0x0000002e2b067225 */ /* 0x000fc800078e0006 */
[----:B------:R-:W-:Y:S01]  /*2360*/  IMAD.IADD R7, R47, 0x1, R7 ;  /* 0x000000012f077824 */ /* 0x000fe200078e0207 */
[----:B--2---:R-:W-:Y:S01]  /*2370*/  LEA R10, P3, R6, R52, 0x1 ;  /* 0x00000034060a7211 */ /* 0x004fe200078608ff */
[----:B---3--:R-:W-:-:S05]  /*2380*/  HADD2.F32 R4, -RZ, R42.H0_H0 ;  /* 0x2000002aff047230 */ /* 0x008fca0000004100 */
[----:B------:R-:W-:Y:S01]  /*2390*/  FMUL R5, R4, R33 ;  /* 0x0000002104057220 */ /* 0x000fe20000400000 */
[----:B------:R-:W-:-:S03]  /*23a0*/  LEA R4, P2, R37, R8, 0x1 ;  /* 0x0000000825047211 */ /* 0x000fc600078408ff */
[----:B------:R-:W-:-:S05]  /*23b0*/  FFMA R5, R26, R32, R5 ;  /* 0x000000201a057223 */ /* 0x000fca0000000005 */
[----:B------:R-:W-:Y:S01]  /*23c0*/  F2FP.F16.F32.PACK_AB R2, RZ, R5 ;  /* 0x00000005ff02723e */ /* 0x000fe200000000ff */
[----:B------:R-:W-:Y:S01]  /*23d0*/  IMAD.X R5, R11, 0x1, R9, P2 ;  /* 0x000000010b057824 */ /* 0x000fe200010e0609 */
[----:B------:R-:W-:-:S04]  /*23e0*/  LEA.HI.X R11, R6, R53, R7, 0x1, P3 ;  /* 0x00000035060b7211 */ /* 0x000fc800018f0c07 */
[----:B------:R2:W-:Y:S01]  /*23f0*/  @P0 STG.E.U16 desc[UR38][R4.64], R2 ;  /* 0x0000000204000986 */ /* 0x0005e2000c101526 */
[----:B------:R-:W-:Y:S05]  /*2400*/  @!P1 BRA `(.L_x_34) ;  /* 0x0000000000049947 */ /* 0x000fea0003800000 */
[----:B------:R3:W5:Y:S02]  /*2410*/  LDG.E.LTC128B.U16 R42, desc[UR38][R10.64+0x2] ;  /* 0x000002260a2a7981 */ /* 0x000764000c1e1520 */
.L_x_34:
[----:B------:R-:W-:Y:S05]  /*2420*/  BSYNC B1 ;  /* 0x0000000000017941 */ /* 0x000fea0003800000 */
.L_x_33:
[----:B--2--5:R-:W-:Y:S01]  /*2430*/  HADD2.F32 R2, -RZ, R42.H0_H0 ;  /* 0x2000002aff027230 */ /* 0x024fe20000004100 */
[----:B------:R-:W-:Y:S01]  /*2440*/  ISETP.GT.AND P0, PT, R54, 0x8, PT ;  /* 0x000000083600780c */ /* 0x000fe20003f04270 */
[----:B------:R-:W-:Y:S01]  /*2450*/  @P1 IMAD.MOV.U32 R3, RZ, RZ, R5 ;  /* 0x000000ffff031224 */ /* 0x000fe200078e0005 */
[----:B------:R-:W-:Y:S02]  /*2460*/  BSSY B1, `(.L_x_35) ;  /* 0x000000a000017945 */ /* 0x000fe40003800000 */
[----:B------:R-:W-:Y:S01]  /*2470*/  FMUL R2, R2, R33 ;  /* 0x0000002102027220 */ /* 0x000fe20000400000 */
[----:B------:R-:W-:-:S03]  /*2480*/  ISETP.GT.AND P2, PT, R56, RZ, P0 ;  /* 0x000000ff3800720c */ /* 0x000fc60000744270 */
[----:B------:R-:W-:-:S05]  /*2490*/  FFMA R2, R27, R32, R2 ;  /* 0x000000201b027223 */ /* 0x000fca0000000002 */
[----:B------:R-:W-:-:S04]  /*24a0*/  F2FP.F16.F32.PACK_AB R2, RZ, R2 ;  /* 0x00000002ff02723e */ /* 0x000fc800000000ff */
[----:B------:R-:W-:Y:S01]  /*24b0*/  PRMT R6, R2, 0x7610, R6 ;  /* 0x0000761002067816 */ /* 0x000fe20000000006 */
[----:B------:R-:W-:-:S05]  /*24c0*/  @P1 IMAD.MOV.U32 R2, RZ, RZ, R4 ;  /* 0x000000ffff021224 */ /* 0x000fca00078e0004 */
[----:B------:R2:W-:Y:S01]  /*24d0*/  @P1 STG.E.U16 desc[UR38][R2.64+0x2], R6 ;  /* 0x0000020602001986 */ /* 0x0005e2000c101526 */
[----:B------:R-:W-:Y:S05]  /*24e0*/  @!P2 BRA `(.L_x_36) ;  /* 0x000000000004a947 */ /* 0x000fea0003800000 */
[----:B------:R4:W5:Y:S02]  /*24f0*/  LDG.E.LTC128B.U16 R42, desc[UR38][R20.64+0x10] ;  /* 0x00001026142a7981 */ /* 0x000964000c1e1520 */
.L_x_36:
[----:B------:R-:W-:Y:S05]  /*2500*/  BSYNC B1 ;  /* 0x0000000000017941 */ /* 0x000fea0003800000 */
.L_x_35:
[----:B--2--5:R-:W-:Y:S01]  /*2510*/  HADD2.F32 R2, -RZ, R42.H0_H0 ;  /* 0x2000002aff027230 */ /* 0x024fe20000004100 */
[----:B------:R-:W-:Y:S01]  /*2520*/  ISETP.GT.AND P1, PT, R54, 0x9, PT ;  /* 0x000000093600780c */ /* 0x000fe20003f24270 */
[----:B------:R-:W-:Y:S03]  /*2530*/  BSSY B1, `(.L_x_37) ;  /* 0x000000b000017945 */ /* 0x000fe60003800000 */
[----:B------:R-:W-:Y:S01]  /*2540*/  FMUL R3, R2, R33 ;  /* 0x0000002102037220 */ /* 0x000fe20000400000 */
[----:B------:R-:W-:Y:S01]  /*2550*/  @P2 IMAD.MOV.U32 R2, RZ, RZ, R8 ;  /* 0x000000ffff022224 */ /* 0x000fe200078e0008 */
[----:B------:R-:W-:Y:S02]  /*2560*/  ISETP.GT.AND P3, PT, R56, RZ, P1 ;  /* 0x000000ff3800720c */ /* 0x000fe40000f64270 */
[----:B------:R-:W-:-:S05]  /*2570*/  FFMA R3, R28, R32, R3 ;  /* 0x000000201c037223 */ /* 0x000fca0000000003 */
[----:B------:R-:W-:-:S04]  /*2580*/  F2FP.F16.F32.PACK_AB R3, RZ, R3 ;  /* 0x00000003ff03723e */ /* 0x000fc800000000ff */
[----:B------:R-:W-:Y:S01]  /*2590*/  PRMT R6, R3, 0x7610, R6 ;  /* 0x0000761003067816 */ /* 0x000fe20000000006 */
[----:B------:R-:W-:-:S05]  /*25a0*/  @P2 IMAD.MOV.U32 R3, RZ, RZ, R9 ;  /* 0x000000ffff032224 */ /* 0x000fca00078e0009 */
[----:B------:R2:W-:Y:S01]  /*25b0*/  @P2 STG.E.U16 desc[UR38][R2.64+0x10], R6 ;  /* 0x0000100602002986 */ /* 0x0005e2000c101526 */
[----:B------:R-:W-:Y:S05]  /*25c0*/  @!P3 BRA `(.L_x_38) ;  /* 0x000000000004b947 */ /* 0x000fea0003800000 */
[----:B------:R0:W5:Y:S02]  /*25d0*/  LDG.E.LTC128B.U16 R42, desc[UR38][R20.64+0x12] ;  /* 0x00001226142a7981 */ /* 0x000164000c1e1520 */
.L_x_38:
[----:B------:R-:W-:Y:S05]  /*25e0*/  BSYNC B1 ;  /* 0x0000000000017941 */ /* 0x000fea0003800000 */
.L_x_37:
[----:B--2--5:R-:W-:Y:S01]  /*25f0*/  HADD2.F32 R2, -RZ, R42.H0_H0 ;  /* 0x2000002aff027230 */ /* 0x024fe20000004100 */
[----:B------:R-:W-:Y:S01]  /*2600*/  ISETP.GT.AND P0, PT, R56, 0x8, P0 ;  /* 0x000000083800780c */ /* 0x000fe20000704270 */
[----:B------:R-:W-:Y:S03]  /*2610*/  BSSY B1, `(.L_x_39) ;  /* 0x0000007000017945 */ /* 0x000fe60003800000 */
[----:B------:R-:W-:-:S04]  /*2620*/  FMUL R2, R2, R33 ;  /* 0x0000002102027220 */ /* 0x000fc80000400000 */
[----:B------:R-:W-:-:S05]  /*2630*/  FFMA R2, R29, R32, R2 ;  /* 0x000000201d027223 */ /* 0x000fca0000000002 */
[----:B------:R-:W-:-:S05]  /*2640*/  F2FP.F16.F32.PACK_AB R2, RZ, R2 ;  /* 0x00000002ff02723e */ /* 0x000fca00000000ff */
[----:B------:R2:W-:Y:S01]  /*2650*/  @P3 STG.E.U16 desc[UR38][R8.64+0x12], R2 ;  /* 0x0000120208003986 */ /* 0x0005e2000c101526 */
[----:B------:R-:W-:Y:S05]  /*2660*/  @!P0 BRA `(.L_x_40) ;  /* 0x0000000000048947 */ /* 0x000fea0003800000 */
[----:B------:R0:W5:Y:S02]  /*2670*/  LDG.E.LTC128B.U16 R42, desc[UR38][R10.64+0x10] ;  /* 0x000010260a2a7981 */ /* 0x000164000c1e1520 */
.L_x_40:
[----:B------:R-:W-:Y:S05]  /*2680*/  BSYNC B1 ;  /* 0x0000000000017941 */ /* 0x000fea0003800000 */
.L_x_39:
[----:B--2--5:R-:W-:Y:S01]  /*2690*/  HADD2.F32 R2, -RZ, R42.H0_H0 ;  /* 0x2000002aff027230 */ /* 0x024fe20000004100 */
[----:B------:R-:W-:Y:S01]  /*26a0*/  ISETP.GT.AND P1, PT, R56, 0x8, P1 ;  /* 0x000000083800780c */ /* 0x000fe20000f24270 */
[----:B------:R-:W-:Y:S03]  /*26b0*/  BSSY B1, `(.L_x_41) ;  /* 0x000000a000017945 */ /* 0x000fe60003800000 */
[----:B------:R-:W-:Y:S01]  /*26c0*/  FMUL R3, R2, R33 ;  /* 0x0000002102037220 */ /* 0x000fe20000400000 */
[----:B------:R-:W-:-:S03]  /*26d0*/  @P0 IMAD.MOV.U32 R2, RZ, RZ, R4 ;  /* 0x000000ffff020224 */ /* 0x000fc600078e0004 */
[----:B------:R-:W-:-:S05]  /*26e0*/  FFMA R3, R30, R32, R3 ;  /* 0x000000201e037223 */ /* 0x000fca0000000003 */
[----:B------:R-:W-:-:S04]  /*26f0*/  F2FP.F16.F32.PACK_AB R3, RZ, R3 ;  /* 0x00000003ff03723e */ /* 0x000fc800000000ff */
[----:B------:R-:W-:Y:S01]  /*2700*/  PRMT R6, R3, 0x7610, R6 ;  /* 0x0000761003067816 */ /* 0x000fe20000000006 */
[----:B------:R-:W-:-:S05]  /*2710*/  @P0 IMAD.MOV.U32 R3, RZ, RZ, R5 ;  /* 0x000000ffff030224 */ /* 0x000fca00078e0005 */
[----:B------:R2:W-:Y:S01]  /*2720*/  @P0 STG.E.U16 desc[UR38][R2.64+0x10], R6 ;  /* 0x0000100602000986 */ /* 0x0005e2000c101526 */
[----:B------:R-:W-:Y:S05]  /*2730*/  @!P1 BRA `(.L_x_42) ;  /* 0x0000000000049947 */ /* 0x000fea0003800000 */
[----:B------:R0:W5:Y:S02]  /*2740*/  LDG.E.LTC128B.U16 R42, desc[UR38][R10.64+0x12] ;  /* 0x000012260a2a7981 */ /* 0x000164000c1e1520 */
.L_x_42:
[----:B------:R-:W-:Y:S05]  /*2750*/  BSYNC B1 ;  /* 0x0000000000017941 */ /* 0x000fea0003800000 */
.L_x_41:
[----:B------:R-:W-:Y:S05]  /*2760*/  @!P1 BRA `(.L_x_43) ;  /* 0x0000000000d09947 */ /* 0x000fea0003800000 */
[----:B-----5:R-:W-:-:S05]  /*2770*/  HADD2.F32 R42, -RZ, R42.H0_H0 ;  /* 0x2000002aff2a7230 */ /* 0x020fca0000004100 */
[----:B------:R-:W-:-:S04]  /*2780*/  FMUL R42, R42, R33 ;  /* 0x000000212a2a7220 */ /* 0x000fc80000400000 */
[----:B------:R-:W-:-:S05]  /*2790*/  FFMA R42, R31, R32, R42 ;  /* 0x000000201f2a7223 */ /* 0x000fca000000002a */
[----:B------:R-:W-:-:S05]  /*27a0*/  F2FP.F16.F32.PACK_AB R42, RZ, R42 ;  /* 0x0000002aff2a723e */ /* 0x000fca00000000ff */
[----:B------:R0:W-:Y:S01]  /*27b0*/  STG.E.U16 desc[UR38][R4.64+0x12], R42 ;  /* 0x0000122a04007986 */ /* 0x0001e2000c101526 */
[----:B------:R-:W-:Y:S05]  /*27c0*/  BRA `(.L_x_43) ;  /* 0x0000000000b87947 */ /* 0x000fea0003800000 */
.L_x_30:
[----:B------:R-:W-:Y:S01]  /*27d0*/  IMAD R45, R45, -0x10, R34 ;  /* 0xfffffff02d2d7824 */ /* 0x000fe200078e0222 */
[----:B------:R-:W-:Y:S01]  /*27e0*/  ULDC.64 UR4, c[0x0][0x5c0] ;  /* 0x0001700000047ab9 */ /* 0x000fe20000000a00 */
[----:B------:R-:W-:Y:S02]  /*27f0*/  IMAD R6, R42, -0x80, R41 ;  /* 0xffffff802a067824 */ /* 0x000fe400078e0229 */
[-C--:B------:R-:W-:Y:S01]  /*2800*/  FMUL R24, R24, R32.reuse ;  /* 0x0000002018187220 */ /* 0x080fe20000400000 */
[----:B------:R-:W-:Y:S01]  /*2810*/  LEA R2, P0, R20, UR4, 0x1 ;  /* 0x0000000414027c11 */ /* 0x000fe2000f8008ff */
[-C--:B------:R-:W-:Y:S01]  /*2820*/  FMUL R25, R25, R32.reuse ;  /* 0x0000002019197220 */ /* 0x080fe20000400000 */
[C---:B------:R-:W-:Y:S01]  /*2830*/  ISETP.GT.AND P1, PT, R45.reuse, RZ, PT ;  /* 0x000000ff2d00720c */ /* 0x040fe20003f24270 */
[-C--:B------:R-:W-:Y:S01]  /*2840*/  FMUL R26, R26, R32.reuse ;  /* 0x000000201a1a7220 */ /* 0x080fe20000400000 */
[----:B------:R-:W-:Y:S01]  /*2850*/  ISETP.GT.AND P3, PT, R45, 0x1, PT ;  /* 0x000000012d00780c */ /* 0x000fe20003f64270 */
[-C--:B------:R-:W-:Y:S01]  /*2860*/  FMUL R27, R27, R32.reuse ;  /* 0x000000201b1b7220 */ /* 0x080fe20000400000 */
[----:B------:R-:W-:Y:S01]  /*2870*/  ISETP.GT.AND P5, PT, R6, RZ, P1 ;  /* 0x000000ff0600720c */ /* 0x000fe20000fa4270 */
[-C--:B------:R-:W-:Y:S01]  /*2880*/  FMUL R28, R28, R32.reuse ;  /* 0x000000201c1c7220 */ /* 0x080fe20000400000 */
[----:B------:R-:W-:Y:S01]  /*2890*/  ISETP.GT.AND P4, PT, R6, RZ, P3 ;  /* 0x000000ff0600720c */ /* 0x000fe20001f84270 */
[----:B------:R-:W-:Y:S01]  /*28a0*/  FMUL R29, R29, R32 ;  /* 0x000000201d1d7220 */ /* 0x000fe20000400000 */
[----:B------:R-:W-:Y:S01]  /*28b0*/  F2FP.F16.F32.PACK_AB R24, RZ, R24 ;  /* 0x00000018ff18723e */ /* 0x000fe200000000ff */
[-C--:B------:R-:W-:Y:S01]  /*28c0*/  FMUL R30, R30, R32.reuse ;  /* 0x000000201e1e7220 */ /* 0x080fe20000400000 */
[----:B------:R-:W-:Y:S01]  /*28d0*/  LEA.HI.X R3, R20, UR5, R55, 0x1, P0 ;  /* 0x0000000514037c11 */ /* 0x000fe200080f0c37 */
[----:B------:R-:W-:Y:S01]  /*28e0*/  FMUL R31, R31, R32 ;  /* 0x000000201f1f7220 */ /* 0x000fe20000400000 */
[----:B------:R-:W-:-:S02]  /*28f0*/  F2FP.F16.F32.PACK_AB R25, RZ, R25 ;  /* 0x00000019ff19723e */ /* 0x000fc400000000ff */
[----:B------:R-:W-:Y:S02]  /*2900*/  SHF.L.U64.HI R5, R37, 0x1, R36 ;  /* 0x0000000125057819 */ /* 0x000fe40000010224 */
[----:B------:R-:W-:Y:S01]  /*2910*/  ISETP.GT.AND P2, PT, R45, 0x8, PT ;  /* 0x000000082d00780c */ /* 0x000fe20003f44270 */
[----:B------:R-:W-:Y:S01]  /*2920*/  @P5 STG.E.U16 desc[UR38][R2.64], R24 ;  /* 0x0000001802005986 */ /* 0x000fe2000c101526 */
[----:B------:R-:W-:Y:S02]  /*2930*/  LEA R4, P5, R37, R2, 0x1 ;  /* 0x0000000225047211 */ /* 0x000fe400078a08ff */
[----:B------:R-:W-:Y:S01]  /*2940*/  ISETP.GT.AND P0, PT, R45, 0x9, PT ;  /* 0x000000092d00780c */ /* 0x000fe20003f04270 */
[----:B------:R-:W-:Y:S01]  /*2950*/  @P4 STG.E.U16 desc[UR38][R2.64+0x2], R25 ;  /* 0x0000021902004986 */ /* 0x000fe2000c101526 */
[C---:B------:R-:W-:Y:S01]  /*2960*/  ISETP.GT.AND P1, PT, R6.reuse, 0x8, P1 ;  /* 0x000000080600780c */ /* 0x040fe20000f24270 */
[----:B------:R-:W-:Y:S01]  /*2970*/  IMAD.X R5, R5, 0x1, R3, P5 ;  /* 0x0000000105057824 */ /* 0x000fe200028e0603 */
[----:B------:R-:W-:-:S02]  /*2980*/  ISETP.GT.AND P3, PT, R6, 0x8, P3 ;  /* 0x000000080600780c */ /* 0x000fc40001f64270 */
[C---:B------:R-:W-:Y:S02]  /*2990*/  ISETP.GT.AND P4, PT, R6.reuse, RZ, P2 ;  /* 0x000000ff0600720c */ /* 0x040fe40001784270 */
[C---:B------:R-:W-:Y:S02]  /*29a0*/  ISETP.GT.AND P5, PT, R6.reuse, RZ, P0 ;  /* 0x000000ff0600720c */ /* 0x040fe400007a4270 */
[C---:B------:R-:W-:Y:S02]  /*29b0*/  ISETP.GT.AND P2, PT, R6.reuse, 0x8, P2 ;  /* 0x000000080600780c */ /* 0x040fe40001744270 */
[----:B------:R-:W-:Y:S02]  /*29c0*/  F2FP.F16.F32.PACK_AB R26, RZ, R26 ;  /* 0x0000001aff1a723e */ /* 0x000fe400000000ff */
[----:B------:R-:W-:Y:S02]  /*29d0*/  F2FP.F16.F32.PACK_AB R27, RZ, R27 ;  /* 0x0000001bff1b723e */ /* 0x000fe400000000ff */
[----:B------:R-:W-:Y:S01]  /*29e0*/  ISETP.GT.AND P0, PT, R6, 0x8, P0 ;  /* 0x000000080600780c */ /* 0x000fe20000704270 */
[----:B------:R-:W-:Y:S01]  /*29f0*/  @P1 STG.E.U16 desc[UR38][R4.64], R26 ;  /* 0x0000001a04001986 */ /* 0x000fe2000c101526 */
[----:B------:R-:W-:-:S02]  /*2a00*/  F2FP.F16.F32.PACK_AB R28, RZ, R28 ;  /* 0x0000001cff1c723e */ /* 0x000fc400000000ff */
[----:B------:R-:W-:Y:S01]  /*2a10*/  F2FP.F16.F32.PACK_AB R29, RZ, R29 ;  /* 0x0000001dff1d723e */ /* 0x000fe200000000ff */
[----:B------:R-:W-:Y:S01]  /*2a20*/  @P3 STG.E.U16 desc[UR38][R4.64+0x2], R27 ;  /* 0x0000021b04003986 */ /* 0x000fe2000c101526 */
[----:B------:R-:W-:Y:S02]  /*2a30*/  F2FP.F16.F32.PACK_AB R30, RZ, R30 ;  /* 0x0000001eff1e723e */ /* 0x000fe400000000ff */
[----:B------:R-:W-:Y:S01]  /*2a40*/  F2FP.F16.F32.PACK_AB R31, RZ, R31 ;  /* 0x0000001fff1f723e */ /* 0x000fe200000000ff */
[----:B------:R-:W-:Y:S04]  /*2a50*/  @P4 STG.E.U16 desc[UR38][R2.64+0x10], R28 ;  /* 0x0000101c02004986 */ /* 0x000fe8000c101526 */
[----:B------:R0:W-:Y:S02]  /*2a60*/  @P5 STG.E.U16 desc[UR38][R2.64+0x12], R29 ;  /* 0x0000121d02005986 */ /* 0x0001e4000c101526 */
[----:B0-----:R-:W-:-:S02]  /*2a70*/  @P2 IMAD.MOV.U32 R2, RZ, RZ, R4 ;  /* 0x000000ffff022224 */ /* 0x001fc400078e0004 */
[----:B------:R-:W-:-:S05]  /*2a80*/  @P2 IMAD.MOV.U32 R3, RZ, RZ, R5 ;  /* 0x000000ffff032224 */ /* 0x000fca00078e0005 */
[----:B------:R0:W-:Y:S04]  /*2a90*/  @P2 STG.E.U16 desc[UR38][R2.64+0x10], R30 ;  /* 0x0000101e02002986 */ /* 0x0001e8000c101526 */
[----:B------:R0:W-:Y:S02]  /*2aa0*/  @P0 STG.E.U16 desc[UR38][R4.64+0x12], R31 ;  /* 0x0000121f04000986 */ /* 0x0001e4000c101526 */
.L_x_43:
[----:B------:R-:W-:Y:S05]  /*2ab0*/  BSYNC B0 ;  /* 0x0000000000007941 */ /* 0x000fea0003800000 */
.L_x_29:
[----:B------:R-:W-:Y:S01]  /*2ac0*/  IADD3 R16, P0, R16, UR36, RZ ;  /* 0x0000002410107c10 */ /* 0x000fe2000ff1e0ff */
[----:B------:R-:W-:Y:S01]  /*2ad0*/  ULDC.64 UR4, c[0x0][0x650] ;  /* 0x0001940000047ab9 */ /* 0x000fe20000000a00 */
[----:B0-2---:R-:W-:Y:S01]  /*2ae0*/  PRMT R2, RZ, 0x7610, R2 ;  /* 0x00007610ff027816 */ /* 0x005fe20000000002 */
[----:B------:R-:W-:Y:S01]  /*2af0*/  IMAD.MOV.U32 R45, RZ, RZ, -0x1 ;  /* 0xffffffffff2d7424 */ /* 0x000fe200078e00ff */
[----:B------:R-:W-:Y:S01]  /*2b00*/  IADD3.X R17, R17, UR42, RZ, P0, !PT ;  /* 0x0000002a11117c10 */ /* 0x000fe200087fe4ff */
[----:B------:R-:W-:Y:S01]  /*2b10*/  IMAD.MOV.U32 R43, RZ, RZ, -0x1 ;  /* 0xffffffffff2b7424 */ /* 0x000fe200078e00ff */
[----:B------:R-:W-:-:S04]  /*2b20*/  ISETP.GE.U32.AND P0, PT, R16, UR4, PT ;  /* 0x0000000410007c0c */ /* 0x000fc8000bf06070 */
[----:B------:R-:W-:-:S13]  /*2b30*/  ISETP.GE.U32.AND.EX P0, PT, R17, UR5, PT, P0 ;  /* 0x0000000511007c0c */ /* 0x000fda000bf06100 */
[----:B------:R-:W-:Y:S05]  /*2b40*/  @P0 BRA `(.L_x_44) ;  /* 0x0000000400500947 */ /* 0x000fea0003800000 */
[----:B------:R-:W0:Y:S01]  /*2b50*/  LDC.64 R8, c[0x0][0x628] ;  /* 0x00018a00ff087b82 */ /* 0x000e220000000a00 */
[----:B------:R-:W2:Y:S01]  /*2b60*/  S2R R14, SR_CTAID.X ;  /* 0x00000000000e7919 */ /* 0x000ea20000002500 */
[----:B------:R-:W-:Y:S02]  /*2b70*/  IMAD.MOV.U32 R6, RZ, RZ, R16 ;  /* 0x000000ffff067224 */ /* 0x000fe400078e0010 */
[----:B------:R-:W-:Y:S01]  /*2b80*/  IMAD.MOV.U32 R7, RZ, RZ, R17 ;  /* 0x000000ffff077224 */ /* 0x000fe200078e0011 */
[----:B------:R-:W0:Y:S03]  /*2b90*/  S2R R15, SR_CTAID.Y ;  /* 0x00000000000f7919 */ /* 0x000e260000002600 */
[----:B------:R-:W1:Y:S08]  /*2ba0*/  LDC R0, c[0x0][0x630] ;  /* 0x00018c00ff007b82 */ /* 0x000e700000000800 */
[----:B------:R-:W1:Y:S01]  /*2bb0*/  LDC.64 R12, c[0x0][0x620] ;  /* 0x00018800ff0c7b82 */ /* 0x000e620000000a00 */
[----:B0-----:R-:W-:-:S04]  /*2bc0*/  ISETP.NE.U32.AND P0, PT, R8, RZ, PT ;  /* 0x000000ff0800720c */ /* 0x001fc80003f05070 */
[----:B------:R-:W-:-:S13]  /*2bd0*/  ISETP.NE.AND.EX P0, PT, R9, RZ, PT, P0 ;  /* 0x000000ff0900720c */ /* 0x000fda0003f05300 */
[----:B-12---:R-:W-:Y:S05]  /*2be0*/  @!P0 BRA `(.L_x_45) ;  /* 0x0000000000288947 */ /* 0x006fea0003800000 */
[----:B------:R-:W0:Y:S02]  /*2bf0*/  LDC R3, c[0x0][0x634] ;  /* 0x00018d00ff037b82 */ /* 0x000e240000000800 */
[----:B0-----:R-:W-:-:S05]  /*2c00*/  IADD3 R7, P0, R16, R3, RZ ;  /* 0x0000000310077210 */ /* 0x001fca0007f1e0ff */
[----:B---3--:R-:W-:-:S04]  /*2c10*/  IMAD.X R11, RZ, RZ, R17, P0 ;  /* 0x000000ffff0b7224 */ /* 0x008fc800000e0611 */
[----:B------:R-:W-:-:S04]  /*2c20*/  IMAD.WIDE.U32 R2, R11, R8, RZ ;  /* 0x000000080b027225 */ /* 0x000fc800078e00ff */
[----:B------:R-:W-:-:S04]  /*2c30*/  IMAD.WIDE.U32 R4, P0, R7, R9, R2 ;  /* 0x0000000907047225 */ /* 0x000fc80007800002 */
[----:B------:R-:W-:-:S04]  /*2c40*/  IMAD.WIDE.U32 R2, R7, R8, RZ ;  /* 0x0000000807027225 */ /* 0x000fc800078e00ff */
[----:B------:R-:W-:Y:S01]  /*2c50*/  IMAD.X R7, RZ, RZ, RZ, P0 ;  /* 0x000000ffff077224 */ /* 0x000fe200000e06ff */
[----:B------:R-:W-:Y:S01]  /*2c60*/  IADD3 RZ, P0, R3, R4, RZ ;  /* 0x0000000403ff7210 */ /* 0x000fe20007f1e0ff */
[----:B------:R-:W-:-:S04]  /*2c70*/  IMAD.MOV.U32 R6, RZ, RZ, R5 ;  /* 0x000000ffff067224 */ /* 0x000fc800078e0005 */
[----:B------:R-:W-:-:S08]  /*2c80*/  IMAD.WIDE.U32.X R6, R11, R9, R6, P0 ;  /* 0x000000090b067225 */ /* 0x000fd000000e0406 */
.L_x_45:
[-CC-:B------:R-:W-:Y:S01]  /*2c90*/  SHF.R.U64 R43, R6, R0.reuse, R7.reuse ;  /* 0x00000000062b7219 */ /* 0x180fe20000001207 */
[----:B------:R-:W0:Y:S01]  /*2ca0*/  LDC.64 R24, c[0x0][0x640] ;  /* 0x00019000ff187b82 */ /* 0x000e220000000a00 */
[----:B------:R-:W-:Y:S01]  /*2cb0*/  SHF.R.U32.HI R0, RZ, R0, R7 ;  /* 0x00000000ff007219 */ /* 0x000fe20000011607 */
[----:B------:R-:W-:Y:S01]  /*2cc0*/  ULDC UR4, c[0x0][0x150] ;  /* 0x0000540000047ab9 */ /* 0x000fe20000000800 */
[----:B------:R-:W-:Y:S02]  /*2cd0*/  IADD3 R5, P0, RZ, -R43, RZ ;  /* 0x8000002bff057210 */ /* 0x000fe40007f1e0ff */
[----:B------:R-:W-:-:S03]  /*2ce0*/  I2FP.F32.U32 R6, R14 ;  /* 0x0000000e00067245 */ /* 0x000fc60000201000 */
[----:B------:R-:W1:Y:S01]  /*2cf0*/  LDC R4, c[0x0][0x618] ;  /* 0x00018600ff047b82 */ /* 0x000e620000000800 */
[----:B------:R-:W-:Y:S02]  /*2d00*/  IMAD.X R3, RZ, RZ, ~R0, P0 ;  /* 0x000000ffff037224 */ /* 0x000fe400000e0e00 */
[----:B------:R-:W-:Y:S01]  /*2d10*/  FMUL R6, R6, UR4 ;  /* 0x0000000406067c20 */ /* 0x000fe20008400000 */
[----:B------:R-:W-:Y:S01]  /*2d20*/  ULDC UR4, c[0x0][0x154] ;  /* 0x0000550000047ab9 */ /* 0x000fe20000000800 */
[-C--:B------:R-:W-:Y:S02]  /*2d30*/  IMAD R0, R3, R12.reuse, RZ ;  /* 0x0000000c03007224 */ /* 0x080fe400078e02ff */
[C---:B------:R-:W-:Y:S01]  /*2d40*/  IMAD.WIDE.U32 R2, R5.reuse, R12, R16 ;  /* 0x0000000c05027225 */ /* 0x040fe200078e0010 */
[----:B---3--:R-:W2:Y:S01]  /*2d50*/  LDC R10, c[0x0][0x608] ;  /* 0x00018200ff0a7b82 */ /* 0x008ea20000000800 */
[----:B------:R-:W3:Y:S02]  /*2d60*/  F2I.U32.TRUNC.NTZ R6, R6 ;  /* 0x0000000600067305 */ /* 0x000ee4000020f000 */
[----:B------:R-:W-:Y:S01]  /*2d70*/  IMAD R5, R5, R13, R0 ;  /* 0x0000000d05057224 */ /* 0x000fe200078e0200 */
[----:B------:R-:W-:-:S03]  /*2d80*/  I2FP.F32.U32 R0, R15 ;  /* 0x0000000f00007245 */ /* 0x000fc60000201000 */
[----:B------:R-:W-:Y:S01]  /*2d90*/  IMAD.IADD R3, R3, 0x1, R5 ;  /* 0x0000000103037824 */ /* 0x000fe200078e0205 */
[----:B----4-:R-:W4:Y:S01]  /*2da0*/  LDC R20, c[0x0][0x658] ;  /* 0x00019600ff147b82 */ /* 0x010f220000000800 */
[----:B0-----:R-:W-:-:S04]  /*2db0*/  ISETP.NE.U32.AND P0, PT, R24, RZ, PT ;  /* 0x000000ff1800720c */ /* 0x001fc80003f05070 */
[----:B------:R-:W-:-:S03]  /*2dc0*/  ISETP.NE.AND.EX P0, PT, R25, RZ, PT, P0 ;  /* 0x000000ff1900720c */ /* 0x000fc60003f05300 */
[----:B------:R-:W0:Y:S01]  /*2dd0*/  LDC R7, c[0x0][0x144] ;  /* 0x00005100ff077b82 */ /* 0x000e220000000800 */
[-CC-:B-1----:R-:W-:Y:S01]  /*2de0*/  SHF.R.U64 R8, R2, R4.reuse, R3.reuse ;  /* 0x0000000402087219 */ /* 0x182fe20000001203 */
[----:B---3--:R-:W-:Y:S01]  /*2df0*/  IMAD.MOV R6, RZ, RZ, -R6 ;  /* 0x000000ffff067224 */ /* 0x008fe200078e0a06 */
[----:B------:R-:W-:Y:S01]  /*2e00*/  SHF.R.U32.HI R3, RZ, R4, R3 ;  /* 0x00000004ff037219 */ /* 0x000fe20000011603 */
[----:B------:R-:W-:-:S04]  /*2e10*/  FMUL R4, R0, UR4 ;  /* 0x0000000400047c20 */ /* 0x000fc80008400000 */
[----:B------:R-:W1:Y:S01]  /*2e20*/  LDC R12, c[0x0][0x148] ;  /* 0x00005200ff0c7b82 */ /* 0x000e620000000800 */
[----:B------:R3:W0:Y:S01]  /*2e30*/  F2I.U32.TRUNC.NTZ R11, R4 ;  /* 0x00000004000b7305 */ /* 0x000622000020f000 */
[-CC-:B--2---:R-:W-:Y:S02]  /*2e40*/  SHF.R.U64 R0, R8, R10.reuse, R3.reuse ;  /* 0x0000000a08007219 */ /* 0x184fe40000001203 */
[----:B------:R-:W-:-:S04]  /*2e50*/  SHF.R.U32.HI R3, RZ, R10, R3 ;  /* 0x0000000aff037219 */ /* 0x000fc80000011603 */
[----:B------:R-:W2:Y:S01]  /*2e60*/  LDC R13, c[0x0][0x600] ;  /* 0x00018000ff0d7b82 */ /* 0x000ea20000000800 */
[-CC-:B----4-:R-:W-:Y:S02]  /*2e70*/  SHF.R.U64 R10, R0, R20.reuse, R3.reuse ;  /* 0x00000014000a7219 */ /* 0x190fe40000001203 */
[----:B------:R-:W-:-:S03]  /*2e80*/  SHF.R.U32.HI R3, RZ, R20, R3 ;  /* 0x00000014ff037219 */ /* 0x000fc60000011603 */
[----:B------:R-:W-:Y:S02]  /*2e90*/  IMAD.MOV.U32 R2, RZ, RZ, R10 ;  /* 0x000000ffff027224 */ /* 0x000fe400078e000a */
[----:B------:R-:W4:Y:S01]  /*2ea0*/  LDC R26, c[0x0][0x648] ;  /* 0x00019200ff1a7b82 */ /* 0x000f220000000800 */
[----:B0-----:R-:W-:-:S07]  /*2eb0*/  IMAD R21, R7, R6, R14 ;  /* 0x0000000607157224 */ /* 0x001fce00078e020e */
[----:B------:R-:W0:Y:S08]  /*2ec0*/  LDC R27, c[0x0][0x638] ;  /* 0x00018e00ff1b7b82 */ /* 0x000e300000000800 */
[----:B------:R-:W0:Y:S01]  /*2ed0*/  LDC R28, c[0x0][0x610] ;  /* 0x00018400ff1c7b82 */ /* 0x000e220000000800 */
[----:B-123--:R-:W-:Y:S05]  /*2ee0*/  @!P0 BRA `(.L_x_46) ;  /* 0x0000000000288947 */ /* 0x00efea0003800000 */
[----:B------:R-:W1:Y:S02]  /*2ef0*/  LDC R7, c[0x0][0x64c] ;  /* 0x00019300ff077b82 */ /* 0x000e640000000800 */
[----:B-1----:R-:W-:-:S05]  /*2f00*/  IADD3 R7, P0, R10, R7, RZ ;  /* 0x000000070a077210 */ /* 0x002fca0007f1e0ff */
        /* <DEDUP_REMOVED lines=8> */
.L_x_46:
[----:B------:R-:W-:Y:S01]  /*2f90*/  ISETP.NE.AND P0, PT, R19, 0x1, PT ;  /* 0x000000011300780c */ /* 0x000fe20003f05270 */
[----:B------:R-:W-:Y:S01]  /*2fa0*/  VIADD R5, R13, 0xffffffff ;  /* 0xffffffff0d057836 */ /* 0x000fe20000000000 */
[----:B----4-:R-:W-:Y:S01]  /*2fb0*/  SHF.R.U64 R2, R2, R26, R3 ;  /* 0x0000001a02027219 */ /* 0x010fe20000001203 */
[----:B------:R-:W-:Y:S01]  /*2fc0*/  IMAD.MOV R11, RZ, RZ, -R11 ;  /* 0x000000ffff0b7224 */ /* 0x000fe200078e0a0b */
[----:B------:R-:W-:Y:S01]  /*2fd0*/  LOP3.LUT R0, R0, R39, RZ, 0xc0, !PT ;  /* 0x0000002700007212 */ /* 0x000fe200078ec0ff */
[----:B------:R-:W-:Y:S01]  /*2fe0*/  IMAD.MOV.U32 R4, RZ, RZ, 0x1 ;  /* 0x00000001ff047424 */ /* 0x000fe200078e00ff */
[----:B------:R-:W-:Y:S01]  /*2ff0*/  LOP3.LUT R5, R8, R5, RZ, 0xc0, !PT ;  /* 0x0000000508057212 */ /* 0x000fe200078ec0ff */
[----:B------:R-:W-:Y:S02]  /*3000*/  IMAD.MOV R3, RZ, RZ, -R2 ;  /* 0x000000ffff037224 */ /* 0x000fe400078e0a02 */
[----:B------:R-:W-:Y:S02]  /*3010*/  IMAD R0, R35, R2, R0 ;  /* 0x0000000223007224 */ /* 0x000fe400078e0200 */
[----:B0-----:R-:W-:-:S02]  /*3020*/  IMAD R2, R3, R27, R10 ;  /* 0x0000001b03027224 */ /* 0x001fc400078e020a */
[----:B------:R-:W-:Y:S02]  /*3030*/  @P0 IMAD R21, R12, R11, R15 ;  /* 0x0000000b0c150224 */ /* 0x000fe400078e020f */
[----:B------:R-:W-:Y:S01]  /*3040*/  IMAD R3, R2, R13, R5 ;  /* 0x0000000d02037224 */ /* 0x000fe200078e0205 */
[----:B------:R-:W-:Y:S01]  /*3050*/  PRMT R2, R4, 0x7610, R2 ;  /* 0x0000761004027816 */ /* 0x000fe20000000002 */
[----:B------:R-:W-:-:S05]  /*3060*/  IMAD R0, R0, R28, R21 ;  /* 0x0000001c00007224 */ /* 0x000fca00078e0215 */
[----:B------:R-:W-:Y:S02]  /*3070*/  SEL R45, R3, R0, !P0 ;  /* 0x00000000032d7207 */ /* 0x000fe40004000000 */
[----:B------:R-:W-:-:S07]  /*3080*/  SEL R0, R0, R3, !P0 ;  /* 0x0000000300007207 */ /* 0x000fce0004000000 */
.L_x_44:
[----:B------:R-:W-:Y:S01]  /*3090*/  LOP3.LUT P0, RZ, R2, 0xff, RZ, 0xc0, !PT ;  /* 0x000000ff02ff7812 */ /* 0x000fe2000780c0ff */
[----:B-----5:R-:W-:-:S12]  /*30a0*/  IMAD.MOV.U32 R42, RZ, RZ, R0 ;  /* 0x000000ffff2a7224 */ /* 0x020fd800078e0000 */
[----:B------:R-:W-:Y:S05]  /*30b0*/  @P0 BRA `(.L_x_47) ;  /* 0xffffffe000ec0947 */ /* 0x000fea000383ffff */
[----:B------:R-:W-:Y:S05]  /*30c0*/  EXIT ;  /* 0x000000000000794d */ /* 0x000fea0003800000 */
.L_x_4:
        /* <DEDUP_REMOVED lines=26> */
.L_x_49:
        /* <DEDUP_REMOVED lines=14> */
[----:B------:R-:W-:Y:S02]  /*3350*/  IMAD R5, R7, R23, R10 ;  /* 0x0000001707057224 */ /* 0x000fe400078e020a */
[----:B------:R-:W-:Y:S02]  /*3360*/  IMAD.MOV.U32 R10, RZ, RZ, 0x1 ;  /* 0x00000001ff0a7424 */ /* 0x000fe400078e00ff */
[----:B------:R-:W-:Y:S01]  /*3370*/  IMAD.IADD R5, R9, 0x1, R5 ;  /* 0x0000000109057824 */ /* 0x000fe200078e0205 */
[----:B------:R-:W4:Y:S04]  /*3380*/  LDC R20, c[0x0][0x608] ;  /* 0x00018200ff147b82 */ /* 0x000f280000000800 */
[----:B0-----:R-:W-:-:S02]  /*3390*/  SHF.R.U64 R12, R8, R24, R5 ;  /* 0x00000018080c7219 */ /* 0x001fc40000001205 */
        /* <DEDUP_REMOVED lines=8> */
[----:B--2---:R-:W-:Y:S01]  /*3420*/  IMAD R24, R13, R7, R4 ;  /* 0x000000070d187224 */ /* 0x004fe200078e0204 */
[----:B------:R2:W3:Y:S06]  /*3430*/  F2I.U32.TRUNC.NTZ R21, R8 ;  /* 0x0000000800157305 */ /* 0x0004ec000020f000 */
[----:B------:R-:W1:Y:S01]  /*3440*/  LDC R22, c[0x0][0x600] ;  /* 0x00018000ff167b82 */ /* 0x000e620000000800 */
[-CC-:B----4-:R-:W-:Y:S02]  /*3450*/  SHF.R.U64 R15, R12, R20.reuse, R5.reuse ;  /* 0x000000140c0f7219 */ /* 0x190fe40000001205 */
[----:B------:R-:W-:Y:S01]  /*3460*/  SHF.R.U32.HI R4, RZ, R20, R5 ;  /* 0x00000014ff047219 */ /* 0x000fe20000011605 */
[----:B------:R-:W-:-:S04]  /*3470*/  IMAD.MOV.U32 R20, RZ, RZ, -0x1 ;  /* 0xffffffffff147424 */ /* 0x000fc800078e00ff */
[----:B------:R-:W4:Y:S01]  /*3480*/  LDC R28, c[0x0][0x648] ;  /* 0x00019200ff1c7b82 */ /* 0x000f220000000800 */
[-C--:B0-----:R-:W-:Y:S02]  /*3490*/  SHF.L.U32 R7, R20, R25.reuse, RZ ;  /* 0x0000001914077219 */ /* 0x081fe400000006ff */
[-CC-:B------:R-:W-:Y:S02]  /*34a0*/  SHF.R.U64 R20, R15, R25.reuse, R4.reuse ;  /* 0x000000190f147219 */ /* 0x180fe40000001204 */
[-C--:B------:R-:W-:Y:S02]  /*34b0*/  SHF.R.U32.HI R5, RZ, R25.reuse, R4 ;  /* 0x00000019ff057219 */ /* 0x080fe40000011604 */
[----:B------:R-:W-:Y:S01]  /*34c0*/  SHF.L.U32 R25, R10, R25, RZ ;  /* 0x000000190a197219 */ /* 0x000fe200000006ff */
[----:B------:R-:W0:Y:S01]  /*34d0*/  LDC R29, c[0x0][0x638] ;  /* 0x00018e00ff1d7b82 */ /* 0x000e220000000800 */
[----:B------:R-:W-:Y:S01]  /*34e0*/  LOP3.LUT R30, RZ, R7, RZ, 0x33, !PT ;  /* 0x00000007ff1e7212 */ /* 0x000fe200078e33ff */
[----:B------:R-:W-:-:S06]  /*34f0*/  IMAD.MOV.U32 R4, RZ, RZ, R20 ;  /* 0x000000ffff047224 */ /* 0x000fcc00078e0014 */
[----:B------:R-:W0:Y:S01]  /*3500*/  LDC R31, c[0x0][0x610] ;  /* 0x00018400ff1f7b82 */ /* 0x000e220000000800 */
[----:B--23--:R-:W-:Y:S05]  /*3510*/  @!P0 BRA `(.L_x_50) ;  /* 0x0000000000288947 */ /* 0x00cfea0003800000 */
[----:B------:R-:W2:Y:S02]  /*3520*/  LDC R7, c[0x0][0x64c] ;  /* 0x00019300ff077b82 */ /* 0x000ea40000000800 */
[----:B--2---:R-:W-:-:S05]  /*3530*/  IADD3 R7, P0, R20, R7, RZ ;  /* 0x0000000714077210 */ /* 0x004fca0007f1e0ff */
        /* <DEDUP_REMOVED lines=8> */
.L_x_50:
[----:B------:R-:W-:Y:S01]  /*35c0*/  ISETP.NE.AND P0, PT, R19, 0x1, PT ;  /* 0x000000011300780c */ /* 0x000fe20003f05270 */
[----:B-1----:R-:W-:Y:S01]  /*35d0*/  VIADD R9, R22, 0xffffffff ;  /* 0xffffffff16097836 */ /* 0x002fe20000000000 */
[----:B----4-:R-:W-:Y:S01]  /*35e0*/  SHF.R.U64 R5, R4, R28, R5 ;  /* 0x0000001c04057219 */ /* 0x010fe20000001205 */
[----:B------:R-:W-:Y:S01]  /*35f0*/  IMAD.MOV R21, RZ, RZ, -R21 ;  /* 0x000000ffff157224 */ /* 0x000fe200078e0a15 */
[----:B------:R-:W-:Y:S01]  /*3600*/  LOP3.LUT R4, R15, R30, RZ, 0xc0, !PT ;  /* 0x0000001e0f047212 */ /* 0x000fe200078ec0ff */
[----:B------:R-:W-:Y:S02]  /*3610*/  IMAD.MOV.U32 R8, RZ, RZ, 0x1 ;  /* 0x00000001ff087424 */ /* 0x000fe400078e00ff */
[----:B------:R-:W-:Y:S02]  /*3620*/  IMAD.MOV R7, RZ, RZ, -R5 ;  /* 0x000000ffff077224 */ /* 0x000fe400078e0a05 */
[----:B------:R-:W-:Y:S01]  /*3630*/  IMAD R13, R25, R5, R4 ;  /* 0x00000005190d7224 */ /* 0x000fe200078e0204 */
[----:B------:R-:W-:Y:S01]  /*3640*/  LOP3.LUT R5, R12, R9, RZ, 0xc0, !PT ;  /* 0x000000090c057212 */ /* 0x000fe200078ec0ff */
[----:B0-----:R-:W-:-:S02]  /*3650*/  IMAD R4, R7, R29, R20 ;  /* 0x0000001d07047224 */ /* 0x001fc400078e0214 */
[----:B------:R-:W-:Y:S02]  /*3660*/  @P0 IMAD R24, R23, R21, R6 ;  /* 0x0000001517180224 */ /* 0x000fe400078e0206 */
[----:B------:R-:W-:Y:S02]  /*3670*/  IMAD R4, R4, R22, R5 ;  /* 0x0000001604047224 */ /* 0x000fe400078e0205 */
[----:B------:R-:W-:Y:S02]  /*3680*/  IMAD R13, R13, R31, R24 ;  /* 0x0000001f0d0d7224 */ /* 0x000fe400078e0218 */
[----:B------:R-:W-:-:S03]  /*3690*/  IMAD.MOV.U32 R7, RZ, RZ, R14 ;  /* 0x000000ffff077224 */ /* 0x000fc600078e000e */
[----:B------:R-:W-:Y:S02]  /*36a0*/  SEL R20, R4, R13, !P0 ;  /* 0x0000000d04147207 */ /* 0x000fe40004000000 */
[----:B------:R-:W-:-:S07]  /*36b0*/  SEL R13, R13, R4, !P0 ;  /* 0x000000040d0d7207 */ /* 0x000fce0004000000 */
.L_x_48:
[----:B------:R-:W-:-:S08]  /*36c0*/  NOP ;  /* 0x0000000000007918 */ /* 0x000fd00000000000 */
[----:B------:R-:W0:-:S00]  /*36d0*/  USETMAXREG.DEALLOC.CTAPOOL 0x28 ;  /* 0x00000028000079c8 */ /* 0x000e0000080e0500 */
[----:B0-----:R-:W-:-:S13]  /*36e0*/  ISETP.NE.AND P0, PT, R0, RZ, PT ;  /* 0x000000ff0000720c */ /* 0x001fda0003f05270 */
[----:B------:R-:W-:Y:S05]  /*36f0*/  @P0 EXIT ;  /* 0x000000000000094d */ /* 0x000fea0003800000 */
[----:B------:R-:W-:Y:S01]  /*3700*/  LOP3.LUT P0, RZ, R8, 0xff, RZ, 0xc0, !PT ;  /* 0x000000ff08ff7812 */ /* 0x000fe2000780c0ff */
[----:B------:R-:W-:Y:S02]  /*3710*/  IMAD.MOV.U32 R0, RZ, RZ, 0x1 ;  /* 0x00000001ff007424 */ /* 0x000fe400078e00ff */
[----:B------:R-:W-:-:S10]  /*3720*/  IMAD.MOV.U32 R11, RZ, RZ, RZ ;  /* 0x000000ffff0b7224 */ /* 0x000fd400078e00ff */
[----:B------:R-:W-:Y:S05]  /*3730*/  @!P0 BRA `(.L_x_51) ;  /* 0x0000000c001c8947 */ /* 0x000fea0003800000 */
[----:B------:R-:W0:Y:S01]  /*3740*/  LDC R0, c[0x0][0x28c] ;  /* 0x0000a300ff007b82 */ /* 0x000e220000000800 */
[----:B------:R-:W-:Y:S01]  /*3750*/  LOP3.LUT P0, RZ, R2, 0x1f, RZ, 0xc0, !PT ;  /* 0x0000001f02ff7812 */ /* 0x000fe2000780c0ff */
[----:B------:R-:W-:Y:S01]  /*3760*/  ULDC UR5, c[0x0][0x658] ;  /* 0x0001960000057ab9 */ /* 0x000fe20000000800 */
[----:B------:R-:W-:Y:S01]  /*3770*/  UMOV UR6, 0xffffffff ;  /* 0xffffffff00067882 */ /* 0x000fe20000000000 */
[----:B------:R-:W-:Y:S01]  /*3780*/  BSSY B0, `(.L_x_51) ;  /* 0x00000c2000007945 */ /* 0x000fe20003800000 */
[----:B------:R-:W-:Y:S01]  /*3790*/  USHF.L.U32 UR6, UR6, UR5, URZ ;  /* 0x0000000506067299 */ /* 0x000fe2000800063f */
[C---:B------:R-:W-:Y:S01]  /*37a0*/  ISETP.NE.AND P2, PT, R3.reuse, RZ, PT ;  /* 0x000000ff0300720c */ /* 0x040fe20003f45270 */
[----:B------:R-:W-:Y:S01]  /*37b0*/  IMAD.MOV.U32 R12, RZ, RZ, 0x1 ;  /* 0x00000001ff0c7424 */ /* 0x000fe200078e00ff */
[----:B------:R-:W-:Y:S01]  /*37c0*/  ISETP.NE.OR P0, PT, R3, RZ, !P0 ;  /* 0x000000ff0300720c */ /* 0x000fe20004705670 */
[----:B------:R-:W-:Y:S01]  /*37d0*/  IMAD.MOV.U32 R11, RZ, RZ, RZ ;  /* 0x000000ffff0b7224 */ /* 0x000fe200078e00ff */
[----:B------:R-:W-:Y:S01]  /*37e0*/  LOP3.LUT R10, R18, 0x2, RZ, 0xfc, !PT ;  /* 0x00000002120a7812 */ /* 0x000fe200078efcff */
[----:B------:R-:W-:Y:S01]  /*37f0*/  ULDC UR4, c[0x0][0x600] ;  /* 0x0001800000047ab9 */ /* 0x000fe20000000800 */
[----:B------:R-:W-:Y:S01]  /*3800*/  UMOV UR7, 0x1 ;  /* 0x0000000100077882 */ /* 0x000fe20000000000 */
[----:B------:R-:W-:-:S02]  /*3810*/  UIADD3 UR15, UR4, -0x1, URZ ;  /* 0xffffffff040f7890 */ /* 0x000fc4000fffe03f */
[----:B------:R-:W-:Y:S02]  /*3820*/  USHF.L.U32 UR17, UR7, UR5, URZ ;  /* 0x0000000507117299 */ /* 0x000fe4000800063f */
[----:B------:R-:W-:Y:S01]  /*3830*/  ULOP3.LUT UR16, URZ, UR6, URZ, 0x33, !UPT ;  /* 0x000000063f107292 */ /* 0x000fe2000f8e333f */
[----:B------:R-:W-:Y:S01]  /*3840*/  ULDC.64 UR20, c[0x0][0x198] ;  /* 0x0000660000147ab9 */ /* 0x000fe20000000a00 */
[----:B0-----:R-:W-:-:S05]  /*3850*/  VIADD R0, R0, 0x1f ;  /* 0x0000001f00007836 */ /* 0x001fca0000000000 */
[----:B------:R-:W-:-:S04]  /*3860*/  SHF.R.S32.HI R5, RZ, 0x1f, R0 ;  /* 0x0000001fff057819 */ /* 0x000fc80000011400 */
[----:B------:R-:W-:Y:S01]  /*3870*/  LEA.HI R5, R5, R0, RZ, 0x5 ;  /* 0x0000000005057211 */ /* 0x000fe200078f28ff */
[----:B------:R-:W-:-:S03]  /*3880*/  IMAD.MOV.U32 R0, RZ, RZ, 0x1 ;  /* 0x00000001ff007424 */ /* 0x000fc600078e00ff */
[----:B------:R-:W-:-:S05]  /*3890*/  SHF.R.S32.HI R8, RZ, 0x5, R5 ;  /* 0x00000005ff087819 */ /* 0x000fca0000011405 */
[----:B------:R-:W-:-:S07]  /*38a0*/  VIADD R9, R8, 0x1 ;  /* 0x0000000108097836 */ /* 0x000fce0000000000 */
.L_x_63:
[----:B------:R-:W-:-:S03]  /*38b0*/  UMOV UR4, 0xffffffff ;  /* 0xffffffff00047882 */ /* 0x000fc60000000000 */
[----:B------:R-:W-:Y:S05]  /*38c0*/  BRA.DIV UR4, `(.L_x_52) ;  /* 0x0000001a04987947 */ /* 0x000fea000b800000 */
[----:B------:R-:W-:-:S13]  /*38d0*/  ELECT P6, URZ, PT ;  /* 0x00000000003f782f */ /* 0x000fda00038c0000 */
.L_x_95:
[----:B------:R-:W0:Y:S01]  /*38e0*/  LDC R2, c[0x0][0x28c] ;  /* 0x0000a300ff027b82 */ /* 0x000e220000000800 */
[----:B------:R-:W-:Y:S01]  /*38f0*/  BSSY B1, `(.L_x_53) ;  /* 0x0000037000017945 */ /* 0x000fe20003800000 */
[----:B0-----:R-:W-:-:S13]  /*3900*/  ISETP.LT.OR P6, PT, R2, 0x1, !P6 ;  /* 0x000000010200780c */ /* 0x001fda00077c1670 */
[----:B------:R-:W-:Y:S05]  /*3910*/  @P6 BRA `(.L_x_54) ;  /* 0x0000000000d06947 */ /* 0x000fea0003800000 */
[----:B------:R-:W-:Y:S02]  /*3920*/  IMAD.SHL.U32 R20, R20, 0x10, RZ ;  /* 0x0000001014147824 */ /* 0x000fe400078e00ff */
[----:B------:R-:W-:Y:S02]  /*3930*/  IMAD.SHL.U32 R13, R13, 0x80, RZ ;  /* 0x000000800d0d7824 */ /* 0x000fe400078e00ff */
[----:B------:R-:W-:Y:S02]  /*3940*/  IMAD.MOV.U32 R21, RZ, RZ, RZ ;  /* 0x000000ffff157224 */ /* 0x000fe400078e00ff */
[----:B------:R-:W-:Y:S02]  /*3950*/  IMAD.MOV.U32 R2, RZ, RZ, R9 ;  /* 0x000000ffff027224 */ /* 0x000fe400078e0009 */
[----:B------:R-:W-:Y:S02]  /*3960*/  IMAD.MOV.U32 R3, RZ, RZ, R0 ;  /* 0x000000ffff037224 */ /* 0x000fe400078e0000 */
[----:B------:R-:W-:-:S07]  /*3970*/  IMAD.MOV.U32 R4, RZ, RZ, R11 ;  /* 0x000000ffff047224 */ /* 0x000fce00078e000b */
.L_x_58:
[----:B------:R-:W0:Y:S01]  /*3980*/  S2R R6, SR_CgaCtaId ;  /* 0x0000000000067919 */ /* 0x000e220000008800 */
[----:B------:R-:W-:-:S04]  /*3990*/  MOV R5, 0x400 ;  /* 0x0000040000057802 */ /* 0x000fc80000000f00 */
[----:B0-----:R-:W-:Y:S02]  /*39a0*/  LEA R15, R6, R5, 0x18 ;  /* 0x00000005060f7211 */ /* 0x001fe400078ec0ff */
[----:B------:R-:W-:Y:S01]  /*39b0*/  SHF.L.U32 R5, R3, 0x1f, RZ ;  /* 0x0000001f03057819 */ /* 0x000fe200000006ff */
[----:B------:R-:W0:Y:S02]  /*39c0*/  @!P2 LDC R6, c[0x0][0x500] ;  /* 0x00014000ff06ab82 */ /* 0x000e240000000800 */
[----:B------:R-:W-:-:S04]  /*39d0*/  IMAD R14, R4, 0x8, R15 ;  /* 0x00000008040e7824 */ /* 0x000fc800078e020f */
[----:B------:R-:W1:Y:S02]  /*39e0*/  SYNCS.PHASECHK.TRANS64.TRYWAIT P1, [R14+URZ+0xc8], R5 ;  /* 0x0000c8050e0075a7 */ /* 0x000e64000802017f */
[----:B-1----:R-:W-:Y:S05]  /*39f0*/  @!P1 BRA `(.L_x_55) ;  /* 0x00000018006c9947 */ /* 0x002fea0003800000 */
.L_x_96:
[----:B-1----:R-:W-:Y:S01]  /*3a00*/  PRMT R5, R10, 0x9910, RZ ;  /* 0x000099100a057816 */ /* 0x002fe200000000ff */
[----:B0-----:R0:W-:Y:S03]  /*3a10*/  @!P2 SYNCS.ARRIVE.TRANS64 RZ, [R14+URZ], R6 ;  /* 0x000000060effa9a7 */ /* 0x0011e6000800003f */
[----:B------:R-:W-:-:S13]  /*3a20*/  ISETP.NE.AND P1, PT, R5, 0x2, PT ;  /* 0x000000020500780c */ /* 0x000fda0003f25270 */
[----:B0-----:R-:W-:Y:S05]  /*3a30*/  @P1 BRA `(.L_x_56) ;  /* 0x0000000000041947 */ /* 0x001fea0003800000 */
[----:B------:R-:W-:Y:S01]  /*3a40*/  BPT.TRAP 0x1 ;  /* 0x000000040000795c */ /* 0x000fe20000300000 */
.L_x_56:
[----:B------:R-:W-:Y:S05]  /*3a50*/  @P0 BRA `(.L_x_57) ;  /* 0x0000000000040947 */ /* 0x000fea0003800000 */
[----:B------:R-:W-:Y:S01]  /*3a60*/  BPT.TRAP 0x1 ;  /* 0x000000040000795c */ /* 0x000fe20000300000 */
.L_x_57:
[--C-:B------:R-:W-:Y:S01]  /*3a70*/  IMAD R5, R4, 0x2000, R15.reuse ;  /* 0x0000200004057824 */ /* 0x100fe200078e020f */
[----:B------:R-:W-:Y:S01]  /*3a80*/  R2UR UR9, R14 ;  /* 0x000000000e0972ca */ /* 0x000fe200000e0000 */
[----:B------:R-:W-:Y:S01]  /*3a90*/  IMAD R15, R4, 0x400, R15 ;  /* 0x00000400040f7824 */ /* 0x000fe200078e020f */
[----:B------:R-:W-:Y:S01]  /*3aa0*/  UIADD3 UR4, UP0, UR20, 0xf0, URZ ;  /* 0x000000f014047890 */ /* 0x000fe2000ff1e03f */
[----:B------:R-:W-:Y:S01]  /*3ab0*/  VIADD R2, R2, 0xffffffff ;  /* 0xffffffff02027836 */ /* 0x000fe20000000000 */
[----:B------:R-:W-:Y:S01]  /*3ac0*/  R2UR UR5, R5 ;  /* 0x00000000050572ca */ /* 0x000fe200000e0000 */
[----:B------:R-:W-:Y:S01]  /*3ad0*/  UIADD3 UR22, UP1, UR20, 0x1f0, URZ ;  /* 0x000001f014167890 */ /* 0x000fe2000ff3e03f */
[----:B------:R-:W-:Y:S01]  /*3ae0*/  R2UR UR8, R15 ;  /* 0x000000000f0872ca */ /* 0x000fe200000e0000 */
[----:B------:R-:W-:Y:S01]  /*3af0*/  VIADD R4, R4, 0x1 ;  /* 0x0000000104047836 */ /* 0x000fe20000000000 */
[----:B------:R-:W-:Y:S01]  /*3b00*/  R2UR UR11, R13 ;  /* 0x000000000d0b72ca */ /* 0x000fe200000e0000 */
[----:B------:R-:W-:Y:S01]  /*3b10*/  UIADD3.X UR23, URZ, UR21, URZ, UP1, !UPT ;  /* 0x000000153f177290 */ /* 0x000fe20008ffe43f */
[----:B------:R-:W-:Y:S01]  /*3b20*/  R2UR UR10, R21 ;  /* 0x00000000150a72ca */ /* 0x000fe200000e0000 */
[----:B------:R-:W-:Y:S01]  /*3b30*/  UMOV UR6, 0x0 ;  /* 0x0000000000067882 */ /* 0x000fe20000000000 */
[----:B------:R-:W-:Y:S01]  /*3b40*/  R2UR UR12, R7 ;  /* 0x00000000070c72ca */ /* 0x000fe200000e0000 */
[----:B------:R-:W-:Y:S01]  /*3b50*/  UMOV UR7, 0x10000000 ;  /* 0x1000000000077882 */ /* 0x000fe20000000000 */
[----:B------:R-:W-:Y:S01]  /*3b60*/  R2UR UR18, R20 ;  /* 0x00000000141272ca */ /* 0x000fe200000e0000 */
[----:B------:R-:W-:Y:S01]  /*3b70*/  VIADD R21, R21, 0x20 ;  /* 0x0000002015157836 */ /* 0x000fe20000000000 */
[----:B------:R-:W-:Y:S01]  /*3b80*/  ISETP.GT.AND P3, PT, R2, 0x1, PT ;  /* 0x000000010200780c */ /* 0x000fe20003f64270 */
[----:B------:R-:W-:Y:S01]  /*3b90*/  UIADD3 UR13, UR5, 0x280, URZ ;  /* 0x00000280050d7890 */ /* 0x000fe2000fffe03f */
[----:B------:R-:W-:Y:S01]  /*3ba0*/  ISETP.NE.AND P1, PT, R4, 0x19, PT ;  /* 0x000000190400780c */ /* 0x000fe20003f25270 */
[----:B------:R-:W-:-:S02]  /*3bb0*/  UIADD3.X UR5, URZ, UR21, URZ, UP0, !UPT ;  /* 0x000000153f057290 */ /* 0x000fc400087fe43f */
[----:B------:R-:W-:Y:S01]  /*3bc0*/  UIADD3 UR14, UR8, 0x32280, URZ ;  /* 0x00032280080e7890 */ /* 0x000fe2000fffe03f */
[----:B------:R-:W-:Y:S02]  /*3bd0*/  SEL R6, RZ, 0x1, P1 ;  /* 0x00000001ff067807 */ /* 0x000fe40000800000 */
[----:B------:R-:W-:Y:S01]  /*3be0*/  UMOV UR8, UR13 ;  /* 0x0000000d00087c82 */ /* 0x000fe20008000000 */
[----:B------:R-:W-:Y:S02]  /*3bf0*/  SEL R4, R4, RZ, P1 ;  /* 0x000000ff04047207 */ /* 0x000fe40000800000 */
[----:B------:R-:W-:Y:S01]  /*3c00*/  LOP3.LUT R3, R3, R6, RZ, 0x3c, !PT ;  /* 0x0000000603037212 */ /* 0x000fe200078e3cff */
[----:B------:R0:W-:Y:S02]  /*3c10*/  UTMALDG.3D [UR8], [UR4], desc[UR6] ;  /* 0x00000608040075b4 */ /* 0x0001e40008011000 */
[----:B0-----:R-:W-:Y:S01]  /*3c20*/  UMOV UR8, UR14 ;  /* 0x0000000e00087c82 */ /* 0x001fe20008000000 */
[----:B------:R-:W-:-:S02]  /*3c30*/  UMOV UR11, UR18 ;  /* 0x00000012000b7c82 */ /* 0x000fc40008000000 */
[----:B------:R0:W-:Y:S02]  /*3c40*/  UTMALDG.3D [UR8], [UR22], desc[UR6] ;  /* 0x00000608160075b4 */ /* 0x0001e40008011000 */
[----:B0-----:R-:W-:Y:S05]  /*3c50*/  @P3 BRA `(.L_x_58) ;  /* 0xfffffffc00483947 */ /* 0x001fea000383ffff */
.L_x_54:
[----:B------:R-:W-:Y:S05]  /*3c60*/  BSYNC B1 ;  /* 0x0000000000017941 */ /* 0x000fea0003800000 */
.L_x_53:
[----:B------:R-:W-:Y:S01]  /*3c70*/  LOP3.LUT P3, RZ, R12, 0xff, RZ, 0xc0, !PT ;  /* 0x000000ff0cff7812 */ /* 0x000fe2000786c0ff */
[----:B------:R-:W-:Y:S01]  /*3c80*/  IMAD.IADD R4, R8, 0x1, R11 ;  /* 0x0000000108047824 */ /* 0x000fe200078e020b */
[----:B------:R-:W-:Y:S01]  /*3c90*/  IADD3 R16, P4, R16, UR36, RZ ;  /* 0x0000002410107c10 */ /* 0x000fe2000ff9e0ff */
[----:B------:R-:W-:Y:S01]  /*3ca0*/  ULDC.64 UR4, c[0x0][0x650] ;  /* 0x0001940000047ab9 */ /* 0x000fe20000000a00 */
[----:B------:R-:W-:Y:S01]  /*3cb0*/  BSSY B1, `(.L_x_59) ;  /* 0x000006c000017945 */ /* 0x000fe20003800000 */
[----:B------:R-:W-:Y:S01]  /*3cc0*/  IMAD.MOV.U32 R13, RZ, RZ, -0x1 ;  /* 0xffffffffff0d7424 */ /* 0x000fe200078e00ff */
[----:B------:R-:W-:Y:S01]  /*3cd0*/  ISETP.GT.U32.AND P1, PT, R4, 0x18, PT ;  /* 0x000000180400780c */ /* 0x000fe20003f24070 */
[----:B------:R-:W-:Y:S01]  /*3ce0*/  IMAD.MOV.U32 R20, RZ, RZ, -0x1 ;  /* 0xffffffffff147424 */ /* 0x000fe200078e00ff */
[----:B------:R-:W-:Y:S01]  /*3cf0*/  IADD3.X R17, R17, UR42, RZ, P4, !PT ;  /* 0x0000002a11117c10 */ /* 0x000fe2000a7fe4ff */
[----:B------:R-:W-:Y:S01]  /*3d00*/  IMAD.MOV.U32 R7, RZ, RZ, -0x1 ;  /* 0xffffffffff077424 */ /* 0x000fe200078e00ff */
[----:B------:R-:W-:-:S02]  /*3d10*/  ISETP.LT.U32.AND P1, PT, R8, 0x19, P1 ;  /* 0x000000190800780c */ /* 0x000fc40000f21070 */
[----:B------:R-:W-:Y:S01]  /*3d20*/  PRMT R12, RZ, 0x7610, R12 ;  /* 0x00007610ff0c7816 */ /* 0x000fe2000000000c */
[----:B------:R-:W0:Y:S01]  /*3d30*/  @P3 S2R R3, SR_CgaCtaId ;  /* 0x0000000000033919 */ /* 0x000e220000008800 */
[----:B------:R-:W-:-:S04]  /*3d40*/  @P3 MOV R2, 0x400 ;  /* 0x0000040000023802 */ /* 0x000fc80000000f00 */
[----:B0-----:R-:W-:Y:S01]  /*3d50*/  @P3 LEA R5, R3, R2, 0x18 ;  /* 0x0000000203053211 */ /* 0x001fe200078ec0ff */
[----:B------:R-:W-:-:S03]  /*3d60*/  IMAD.WIDE.U32 R2, R4, 0x51eb851f, RZ ;  /* 0x51eb851f04027825 */ /* 0x000fc600078e00ff */
[----:B------:R0:W-:Y:S01]  /*3d70*/  @P3 SYNCS.ARRIVE.TRANS64.A1T0 RZ, [R5+URZ+0x1a8], RZ ;  /* 0x0001a8ff05ff39a7 */ /* 0x0001e2000810003f */
[----:B------:R-:W-:Y:S02]  /*3d80*/  ISETP.GE.U32.AND P3, PT, R8, 0x19, PT ;  /* 0x000000190800780c */ /* 0x000fe40003f66070 */
[----:B------:R-:W-:Y:S02]  /*3d90*/  PRMT R2, RZ, 0x7610, R2 ;  /* 0x00007610ff027816 */ /* 0x000fe40000000002 */
[----:B0-----:R-:W-:Y:S02]  /*3da0*/  SHF.R.U32.HI R5, RZ, 0x3, R3 ;  /* 0x00000003ff057819 */ /* 0x001fe40000011603 */
[----:B------:R-:W-:Y:S02]  /*3db0*/  SEL R3, RZ, 0x1, !P1 ;  /* 0x00000001ff037807 */ /* 0x000fe40004800000 */
[----:B------:R-:W-:Y:S01]  /*3dc0*/  ISETP.GE.U32.AND P1, PT, R16, UR4, PT ;  /* 0x0000000410007c0c */ /* 0x000fe2000bf26070 */
[----:B------:R-:W-:Y:S01]  /*3dd0*/  IMAD R11, R5, -0x19, R4 ;  /* 0xffffffe7050b7824 */ /* 0x000fe200078e0204 */
[----:B------:R-:W-:-:S02]  /*3de0*/  LOP3.LUT R0, R0, R3, RZ, 0x3c, !PT ;  /* 0x0000000300007212 */ /* 0x000fc400078e3cff */
[----:B------:R-:W-:Y:S02]  /*3df0*/  ISETP.GE.U32.AND.EX P1, PT, R17, UR5, PT, P1 ;  /* 0x0000000511007c0c */ /* 0x000fe4000bf26110 */
[----:B------:R-:W-:-:S11]  /*3e00*/  @P3 LOP3.LUT R0, R0, 0x1, R5, 0x78, !PT ;  /* 0x0000000100003812 */ /* 0x000fd600078e7805 */
[----:B------:R-:W-:Y:S05]  /*3e10*/  @P1 BRA `(.L_x_60) ;  /* 0x0000000400541947 */ /* 0x000fea0003800000 */
[----:B------:R-:W-:Y:S01]  /*3e20*/  ULDC.64 UR4, c[0x0][0x628] ;  /* 0x00018a0000047ab9 */ /* 0x000fe20000000a00 */
[----:B------:R-:W0:Y:S01]  /*3e30*/  S2R R14, SR_CTAID.X ;  /* 0x00000000000e7919 */ /* 0x000e220000002500 */
[----:B------:R-:W-:Y:S01]  /*3e40*/  ISETP.NE.U32.AND P1, PT, RZ, UR4, PT ;  /* 0x00000004ff007c0c */ /* 0x000fe2000bf25070 */
[----:B------:R-:W-:Y:S01]  /*3e50*/  ULDC UR7, c[0x0][0x630] ;  /* 0x00018c0000077ab9 */ /* 0x000fe20000000800 */
[----:B------:R-:W-:Y:S01]  /*3e60*/  IMAD.MOV.U32 R2, RZ, RZ, R16 ;  /* 0x000000ffff027224 */ /* 0x000fe200078e0010 */
[----:B------:R-:W1:Y:S01]  /*3e70*/  S2R R13, SR_CTAID.Y ;  /* 0x00000000000d7919 */ /* 0x000e620000002600 */
[----:B------:R-:W-:Y:S01]  /*3e80*/  ISETP.NE.AND.EX P1, PT, RZ, UR5, PT, P1 ;  /* 0x00000005ff007c0c */ /* 0x000fe2000bf25310 */
[----:B------:R-:W-:-:S12]  /*3e90*/  IMAD.MOV.U32 R3, RZ, RZ, R17 ;  /* 0x000000ffff037224 */ /* 0x000fd800078e0011 */
[----:B------:R-:W-:Y:S05]  /*3ea0*/  @!P1 BRA `(.L_x_61) ;  /* 0x0000000000289947 */ /* 0x000fea0003800000 */
[----:B------:R-:W-:Y:S02]  /*3eb0*/  ULDC UR6, c[0x0][0x634] ;  /* 0x00018d0000067ab9 */ /* 0x000fe40000000800 */
[----:B------:R-:W-:-:S05]  /*3ec0*/  IADD3 R7, P1, R16, UR6, RZ ;  /* 0x0000000610077c10 */ /* 0x000fca000ff3e0ff */
[----:B------:R-:W-:-:S04]  /*3ed0*/  IMAD.X R15, RZ, RZ, R17, P1 ;  /* 0x000000ffff0f7224 */ /* 0x000fc800008e0611 */
[----:B------:R-:W-:-:S04]  /*3ee0*/  IMAD.WIDE.U32 R4, R15, UR4, RZ ;  /* 0x000000040f047c25 */ /* 0x000fc8000f8e00ff */
[----:B------:R-:W-:-:S04]  /*3ef0*/  IMAD.WIDE.U32 R4, P1, R7, UR5, R4 ;  /* 0x0000000507047c25 */ /* 0x000fc8000f820004 */
[----:B------:R-:W-:-:S04]  /*3f00*/  IMAD.WIDE.U32 R6, R7, UR4, RZ ;  /* 0x0000000407067c25 */ /* 0x000fc8000f8e00ff */
[----:B------:R-:W-:Y:S01]  /*3f10*/  IMAD.X R3, RZ, RZ, RZ, P1 ;  /* 0x000000ffff037224 */ /* 0x000fe200008e06ff */
[----:B------:R-:W-:Y:S01]  /*3f20*/  IADD3 RZ, P1, R7, R4, RZ ;  /* 0x0000000407ff7210 */ /* 0x000fe20007f3e0ff */
[----:B------:R-:W-:-:S04]  /*3f30*/  IMAD.MOV.U32 R2, RZ, RZ, R5 ;  /* 0x000000ffff027224 */ /* 0x000fc800078e0005 */
[----:B------:R-:W-:-:S08]  /*3f40*/  IMAD.WIDE.U32.X R2, R15, UR5, R2, P1 ;  /* 0x000000050f027c25 */ /* 0x000fd000088e0402 */
.L_x_61:
[--C-:B------:R-:W-:Y:S01]  /*3f50*/  SHF.R.U64 R6, R2, UR7, R3.reuse ;  /* 0x0000000702067c19 */ /* 0x100fe20008001203 */
[----:B------:R-:W-:Y:S01]  /*3f60*/  ULDC.64 UR4, c[0x0][0x620] ;  /* 0x0001880000047ab9 */ /* 0x000fe20000000a00 */
[----:B------:R-:W-:Y:S01]  /*3f70*/  SHF.R.U32.HI R2, RZ, UR7, R3 ;  /* 0x00000007ff027c19 */ /* 0x000fe20008011603 */
[----:B------:R-:W2:Y:S01]  /*3f80*/  LDC R25, c[0x0][0x144] ;  /* 0x00005100ff197b82 */ /* 0x000ea20000000800 */
[----:B------:R-:W-:Y:S01]  /*3f90*/  IADD3 R5, P1, RZ, -R6, RZ ;  /* 0x80000006ff057210 */ /* 0x000fe20007f3e0ff */
[----:B------:R-:W-:Y:S01]  /*3fa0*/  ULDC.64 UR8, c[0x0][0x640] ;  /* 0x0001900000087ab9 */ /* 0x000fe20000000a00 */
[----:B0-----:R-:W-:Y:S01]  /*3fb0*/  I2FP.F32.U32 R7, R14 ;  /* 0x0000000e00077245 */ /* 0x001fe20000201000 */
[----:B------:R-:W-:Y:S02]  /*3fc0*/  ULDC UR6, c[0x0][0x608] ;  /* 0x0001820000067ab9 */ /* 0x000fe40000000800 */
[----:B------:R-:W-:Y:S01]  /*3fd0*/  IMAD.X R2, RZ, RZ, ~R2, P1 ;  /* 0x000000ffff027224 */ /* 0x000fe200008e0e02 */
[----:B------:R-:W-:Y:S01]  /*3fe0*/  ISETP.NE.U32.AND P1, PT, RZ, UR8, PT ;  /* 0x00000008ff007c0c */ /* 0x000fe2000bf25070 */
[----:B------:R-:W0:Y:S02]  /*3ff0*/  LDC R20, c[0x0][0x148] ;  /* 0x00005200ff147b82 */ /* 0x000e240000000800 */
[----:B------:R-:W-:Y:S01]  /*4000*/  IMAD R4, R2, UR4, RZ ;  /* 0x0000000402047c24 */ /* 0x000fe2000f8e02ff */
[----:B------:R-:W-:Y:S01]  /*4010*/  ISETP.NE.AND.EX P1, PT, RZ, UR9, PT, P1 ;  /* 0x00000009ff007c0c */ /* 0x000fe2000bf25310 */
[----:B------:R-:W-:Y:S01]  /*4020*/  IMAD.WIDE.U32 R2, R5, UR4, R16 ;  /* 0x0000000405027c25 */ /* 0x000fe2000f8e0010 */
[----:B------:R-:W-:-:S03]  /*4030*/  ULDC UR4, c[0x0][0x150] ;  /* 0x0000540000047ab9 */ /* 0x000fc60000000800 */
[----:B------:R-:W-:Y:S02]  /*4040*/  IMAD R5, R5, UR5, R4 ;  /* 0x0000000505057c24 */ /* 0x000fe4000f8e0204 */
[----:B------:R-:W-:Y:S01]  /*4050*/  FMUL R4, R7, UR4 ;  /* 0x0000000407047c20 */ /* 0x000fe20008400000 */
[----:B------:R-:W-:Y:S01]  /*4060*/  ULDC UR4, c[0x0][0x618] ;  /* 0x0001860000047ab9 */ /* 0x000fe20000000800 */
[----:B------:R-:W-:Y:S01]  /*4070*/  ULDC UR5, c[0x0][0x154] ;  /* 0x0000550000057ab9 */ /* 0x000fe20000000800 */
[----:B------:R-:W-:-:S03]  /*4080*/  IMAD.IADD R3, R3, 0x1, R5 ;  /* 0x0000000103037824 */ /* 0x000fc600078e0205 */
[----:B------:R-:W3:Y:S02]  /*4090*/  F2I.U32.TRUNC.NTZ R4, R4 ;  /* 0x0000000400047305 */ /* 0x000ee4000020f000 */
[----:B------:R-:W-:Y:S02]  /*40a0*/  SHF.R.U64 R7, R2, UR4, R3 ;  /* 0x0000000402077c19 */ /* 0x000fe40008001203 */
[----:B-1----:R-:W-:-:S05]  /*40b0*/  I2FP.F32.U32 R2, R13 ;  /* 0x0000000d00027245 */ /* 0x002fca0000201000 */
[----:B------:R-:W-:Y:S01]  /*40c0*/  FMUL R22, R2, UR5 ;  /* 0x0000000502167c20 */ /* 0x000fe20008400000 */
[----:B------:R-:W-:Y:S01]  /*40d0*/  SHF.R.U32.HI R2, RZ, UR4, R3 ;  /* 0x00000004ff027c19 */ /* 0x000fe20008011603 */
[----:B------:R-:W-:-:S03]  /*40e0*/  ULDC UR4, c[0x0][0x658] ;  /* 0x0001960000047ab9 */ /* 0x000fc60000000800 */
[--C-:B------:R-:W-:Y:S01]  /*40f0*/  SHF.R.U64 R21, R7, UR6, R2.reuse ;  /* 0x0000000607157c19 */ /* 0x100fe20008001202 */
[----:B------:R-:W1:Y:S01]  /*4100*/  F2I.U32.TRUNC.NTZ R22, R22 ;  /* 0x0000001600167305 */ /* 0x000e62000020f000 */
[----:B------:R-:W-:Y:S01]  /*4110*/  SHF.R.U32.HI R2, RZ, UR6, R2 ;  /* 0x00000006ff027c19 */ /* 0x000fe20008011602 */
[----:B---3--:R-:W-:-:S03]  /*4120*/  IMAD.MOV R4, RZ, RZ, -R4 ;  /* 0x000000ffff047224 */ /* 0x008fc600078e0a04 */
[----:B------:R-:W-:Y:S01]  /*4130*/  SHF.R.U64 R15, R21, UR4, R2 ;  /* 0x00000004150f7c19 */ /* 0x000fe20008001202 */
[----:B--2---:R-:W-:Y:S01]  /*4140*/  IMAD R14, R25, R4, R14 ;  /* 0x00000004190e7224 */ /* 0x004fe200078e020e */
[----:B------:R-:W-:-:S03]  /*4150*/  SHF.R.U32.HI R23, RZ, UR4, R2 ;  /* 0x00000004ff177c19 */ /* 0x000fc60008011602 */
[----:B------:R-:W-:Y:S02]  /*4160*/  IMAD.MOV.U32 R2, RZ, RZ, R15 ;  /* 0x000000ffff027224 */ /* 0x000fe400078e000f */
[----:B------:R-:W-:Y:S01]  /*4170*/  IMAD.MOV.U32 R3, RZ, RZ, R23 ;  /* 0x000000ffff037224 */ /* 0x000fe200078e0017 */
[----:B-1----:R-:W-:Y:S06]  /*4180*/  @!P1 BRA `(.L_x_62) ;  /* 0x0000000000289947 */ /* 0x002fec0003800000 */
[----:B------:R-:W-:Y:S02]  /*4190*/  ULDC UR4, c[0x0][0x64c] ;  /* 0x0001930000047ab9 */ /* 0x000fe40000000800 */
[----:B------:R-:W-:-:S05]  /*41a0*/  IADD3 R3, P1, R15, UR4, RZ ;  /* 0x000000040f037c10 */ /* 0x000fca000ff3e0ff */
[----:B------:R-:W-:-:S04]  /*41b0*/  IMAD.X R23, RZ, RZ, R23, P1 ;  /* 0x000000ffff177224 */ /* 0x000fc800008e0617 */
[----:B------:R-:W-:-:S04]  /*41c0*/  IMAD.WIDE.U32 R4, R23, UR8, RZ ;  /* 0x0000000817047c25 */ /* 0x000fc8000f8e00ff */
[----:B------:R-:W-:-:S04]  /*41d0*/  IMAD.WIDE.U32 R4, P1, R3, UR9, R4 ;  /* 0x0000000903047c25 */ /* 0x000fc8000f820004 */
[----:B------:R-:W-:-:S04]  /*41e0*/  IMAD.WIDE.U32 R2, R3, UR8, RZ ;  /* 0x0000000803027c25 */ /* 0x000fc8000f8e00ff */
[----:B------:R-:W-:Y:S01]  /*41f0*/  IMAD.MOV.U32 R2, RZ, RZ, R5 ;  /* 0x000000ffff027224 */ /* 0x000fe200078e0005 */
[----:B------:R-:W-:Y:S01]  /*4200*/  IADD3 RZ, P3, R3, R4, RZ ;  /* 0x0000000403ff7210 */ /* 0x000fe20007f7e0ff */
[----:B------:R-:W-:-:S04]  /*4210*/  IMAD.X R3, RZ, RZ, RZ, P1 ;  /* 0x000000ffff037224 */ /* 0x000fc800008e06ff */
[----:B------:R-:W-:-:S08]  /*4220*/  IMAD.WIDE.U32.X R2, R23, UR9, R2, P3 ;  /* 0x0000000917027c25 */ /* 0x000fd000098e0402 */
.L_x_62:
[----:B------:R-:W-:Y:S01]  /*4230*/  ISETP.NE.AND P1, PT, R19, 0x1, PT ;  /* 0x000000011300780c */ /* 0x000fe20003f25270 */
[----:B------:R-:W-:Y:S01]  /*4240*/  ULDC UR4, c[0x0][0x648] ;  /* 0x0001920000047ab9 */ /* 0x000fe20000000800 */
[----:B------:R-:W-:Y:S01]  /*4250*/  LOP3.LUT R21, R21, UR16, RZ, 0xc0, !PT ;  /* 0x0000001015157c12 */ /* 0x000fe2000f8ec0ff */
[----:B------:R-:W-:Y:S01]  /*4260*/  IMAD.MOV R22, RZ, RZ, -R22 ;  /* 0x000000ffff167224 */ /* 0x000fe200078e0a16 */
[----:B------:R-:W-:Y:S01]  /*4270*/  SHF.R.U64 R2, R2, UR4, R3 ;  /* 0x0000000402027c19 */ /* 0x000fe20008001203 */
[----:B------:R-:W-:Y:S01]  /*4280*/  ULDC UR4, c[0x0][0x638] ;  /* 0x00018e0000047ab9 */ /* 0x000fe20000000800 */
[----:B------:R-:W-:Y:S01]  /*4290*/  ULDC UR5, c[0x0][0x610] ;  /* 0x0001840000057ab9 */ /* 0x000fe20000000800 */
[----:B------:R-:W-:Y:S02]  /*42a0*/  IMAD.MOV.U32 R3, RZ, RZ, 0x1 ;  /* 0x00000001ff037424 */ /* 0x000fe400078e00ff */
[----:B------:R-:W-:Y:S02]  /*42b0*/  IMAD.MOV R4, RZ, RZ, -R2 ;  /* 0x000000ffff047224 */ /* 0x000fe400078e0a02 */
[----:B------:R-:W-:Y:S01]  /*42c0*/  IMAD R21, R2, UR17, R21 ;  /* 0x0000001102157c24 */ /* 0x000fe2000f8e0215 */
[----:B------:R-:W-:Y:S01]  /*42d0*/  LOP3.LUT R2, R7, UR15, RZ, 0xc0, !PT ;  /* 0x0000000f07027c12 */ /* 0x000fe2000f8ec0ff */
[----:B0-----:R-:W-:-:S02]  /*42e0*/  @P1 IMAD R14, R20, R22, R13 ;  /* 0x00000016140e1224 */ /* 0x001fc400078e020d */
[----:B------:R-:W-:Y:S01]  /*42f0*/  IMAD R15, R4, UR4, R15 ;  /* 0x00000004040f7c24 */ /* 0x000fe2000f8e020f */
[----:B------:R-:W-:Y:S01]  /*4300*/  ULDC UR4, c[0x0][0x600] ;  /* 0x0001800000047ab9 */ /* 0x000fe20000000800 */
[----:B------:R-:W-:Y:S02]  /*4310*/  IMAD R14, R21, UR5, R14 ;  /* 0x00000005150e7c24 */ /* 0x000fe4000f8e020e */
[--C-:B------:R-:W-:Y:S01]  /*4320*/  IMAD R15, R15, UR4, R2.reuse ;  /* 0x000000040f0f7c24 */ /* 0x100fe2000f8e0202 */
[----:B------:R-:W-:Y:S01]  /*4330*/  PRMT R2, R3, 0x7610, R2 ;  /* 0x0000761003027816 */ /* 0x000fe20000000002 */
[----:B------:R-:W-:-:S03]  /*4340*/  IMAD.MOV.U32 R7, RZ, RZ, R6 ;  /* 0x000000ffff077224 */ /* 0x000fc600078e0006 */
[----:B------:R-:W-:Y:S02]  /*4350*/  SEL R20, R15, R14, !P1 ;  /* 0x0000000e0f147207 */ /* 0x000fe40004800000 */
[----:B------:R-:W-:-:S07]  /*4360*/  SEL R13, R14, R15, !P1 ;  /* 0x0000000f0e0d7207 */ /* 0x000fce0004800000 */
.L_x_60:
[----:B------:R-:W-:Y:S05]  /*4370*/  BSYNC B1 ;  /* 0x0000000000017941 */ /* 0x000fea0003800000 */
.L_x_59:
[----:B------:R-:W-:-:S13]  /*4380*/  LOP3.LUT P1, RZ, R2, 0xff, RZ, 0xc0, !PT ;  /* 0x000000ff02ff7812 */ /* 0x000fda000782c0ff */
[----:B------:R-:W-:Y:S05]  /*4390*/  @P1 BRA `(.L_x_63) ;  /* 0xfffffff400441947 */ /* 0x000fea000383ffff */
[----:B------:R-:W-:Y:S05]  /*43a0*/  BSYNC B0 ;  /* 0x0000000000007941 */ /* 0x000fea0003800000 */
.L_x_51:
[----:B------:R-:W-:-:S03]  /*43b0*/  UMOV UR4, 0xffffffff ;  /* 0xffffffff00047882 */ /* 0x000fc60000000000 */
[----:B------:R-:W-:Y:S05]  /*43c0*/  BRA.DIV UR4, `(.L_x_64) ;  /* 0x00000012040c7947 */ /* 0x000fea000b800000 */
[----:B------:R-:W-:-:S13]  /*43d0*/  ELECT P6, URZ, PT ;  /* 0x00000000003f782f */ /* 0x000fda00038c0000 */
.L_x_99:
[----:B------:R-:W-:Y:S04]  /*43e0*/  BSSY B0, `(.L_x_65) ;  /* 0x00000e8000007945 */ /* 0x000fe80003800000 */
[----:B------:R-:W-:Y:S05]  /*43f0*/  @!P6 BRA `(.L_x_66) ;  /* 0x0000000c0098e947 */ /* 0x000fea0003800000 */
[----:B------:R-:W-:-:S04]  /*4400*/  LOP3.LUT R18, R18, 0x2, RZ, 0xfc, !PT ;  /* 0x0000000212127812 */ /* 0x000fc800078efcff */
[----:B------:R-:W-:-:S13]  /*4410*/  ISETP.NE.AND P0, PT, R18, 0x3, PT ;  /* 0x000000031200780c */ /* 0x000fda0003f05270 */
[----:B------:R-:W-:Y:S05]  /*4420*/  @!P0 BRA `(.L_x_67) ;  /* 0x0000000000048947 */ /* 0x000fea0003800000 */
[----:B------:R-:W-:Y:S01]  /*4430*/  BPT.TRAP 0x1 ;  /* 0x000000040000795c */ /* 0x000fe20000300000 */
.L_x_67:
[----:B------:R-:W0:Y:S01]  /*4440*/  S2R R3, SR_CgaCtaId ;  /* 0x0000000000037919 */ /* 0x000e220000008800 */
[----:B------:R-:W-:Y:S02]  /*4450*/  MOV R2, 0x400 ;  /* 0x0000040000027802 */ /* 0x000fe40000000f00 */
[----:B------:R-:W-:Y:S02]  /*4460*/  SHF.L.U32 R4, R0, 0x1f, RZ ;  /* 0x0000001f00047819 */ /* 0x000fe400000006ff */
[----:B0-----:R-:W-:-:S05]  /*4470*/  LEA R2, R3, R2, 0x18 ;  /* 0x0000000203027211 */ /* 0x001fca00078ec0ff */
[----:B------:R-:W-:-:S04]  /*4480*/  VIADD R2, R2, 0xc8 ;  /* 0x000000c802027836 */ /* 0x000fc80000000000 */
[C---:B------:R-:W-:Y:S02]  /*4490*/  IMAD R7, R11.reuse, 0x8, R2 ;  /* 0x000000080b077824 */ /* 0x040fe400078e0202 */
[----:B------:R-:W-:Y:S02]  /*44a0*/  VIADD R11, R11, 0x1 ;  /* 0x000000010b0b7836 */ /* 0x000fe40000000000 */
[----:B------:R-:W0:Y:S03]  /*44b0*/  SYNCS.PHASECHK.TRANS64.TRYWAIT P0, [R7+URZ], R4 ;  /* 0x00000004070075a7 */ /* 0x000e26000800017f */
[----:B------:R-:W-:-:S04]  /*44c0*/  ISETP.NE.AND P1, PT, R11, 0x19, PT ;  /* 0x000000190b00780c */ /* 0x000fc80003f25270 */
[----:B------:R-:W-:Y:S02]  /*44d0*/  SEL R3, RZ, 0x1, P1 ;  /* 0x00000001ff037807 */ /* 0x000fe40000800000 */
[----:B------:R-:W-:Y:S02]  /*44e0*/  SEL R11, R11, RZ, P1 ;  /* 0x000000ff0b0b7207 */ /* 0x000fe40000800000 */
[----:B------:R-:W-:-:S03]  /*44f0*/  LOP3.LUT R6, R0, R3, RZ, 0x3c, !PT ;  /* 0x0000000300067212 */ /* 0x000fc600078e3cff */
[----:B------:R-:W-:Y:S01]  /*4500*/  IMAD R8, R11, 0x8, R2 ;  /* 0x000000080b087824 */ /* 0x000fe200078e0202 */
[----:B------:R-:W-:Y:S01]  /*4510*/  SHF.L.U32 R5, R6, 0x1f, RZ ;  /* 0x0000001f06057819 */ /* 0x000fe200000006ff */
[----:B0-----:R-:W-:Y:S06]  /*4520*/  @!P0 BRA `(.L_x_68) ;  /* 0x0000000c00d48947 */ /* 0x001fec0003800000 */
.L_x_100:
[----:B------:R-:W1:Y:S01]  /*4530*/  SYNCS.PHASECHK.TRANS64.TRYWAIT P0, [R8+URZ], R5 ;  /* 0x00000005080075a7 */ /* 0x000e62000800017f */
[----:B------:R-:W-:-:S05]  /*4540*/  VIADD R0, R11, 0x1 ;  /* 0x000000010b007836 */ /* 0x000fca0000000000 */
[----:B------:R-:W-:-:S04]  /*4550*/  ISETP.NE.AND P1, PT, R0, 0x19, PT ;  /* 0x000000190000780c */ /* 0x000fc80003f25270 */
[----:B------:R-:W-:Y:S02]  /*4560*/  SEL R3, RZ, 0x1, P1 ;  /* 0x00000001ff037807 */ /* 0x000fe40000800000 */
[----:B0-----:R-:W-:Y:S02]  /*4570*/  SEL R7, R0, RZ, P1 ;  /* 0x000000ff00077207 */ /* 0x001fe40000800000 */
[----:B------:R-:W-:-:S03]  /*4580*/  LOP3.LUT R6, R6, R3, RZ, 0x3c, !PT ;  /* 0x0000000306067212 */ /* 0x000fc600078e3cff */
[----:B------:R-:W-:Y:S01]  /*4590*/  IMAD R9, R7, 0x8, R2 ;  /* 0x0000000807097824 */ /* 0x000fe200078e0202 */
[----:B------:R-:W-:Y:S01]  /*45a0*/  SHF.L.U32 R4, R6, 0x1f, RZ ;  /* 0x0000001f06047819 */ /* 0x000fe200000006ff */
[----:B-1----:R-:W-:Y:S06]  /*45b0*/  @!P0 BRA `(.L_x_69) ;  /* 0x0000000c00c48947 */ /* 0x002fec0003800000 */
.L_x_101:
[----:B------:R-:W1:Y:S01]  /*45c0*/  SYNCS.PHASECHK.TRANS64.TRYWAIT P0, [R9+URZ], R4 ;  /* 0x00000004090075a7 */ /* 0x000e62000800017f */
[----:B------:R-:W-:-:S05]  /*45d0*/  VIADD R0, R7, 0x1 ;  /* 0x0000000107007836 */ /* 0x000fca0000000000 */
[----:B------:R-:W-:-:S04]  /*45e0*/  ISETP.NE.AND P1, PT, R0, 0x19, PT ;  /* 0x000000190000780c */ /* 0x000fc80003f25270 */
[----:B------:R-:W-:Y:S02]  /*45f0*/  SEL R3, RZ, 0x1, P1 ;  /* 0x00000001ff037807 */ /* 0x000fe40000800000 */
[----:B------:R-:W-:Y:S02]  /*4600*/  SEL R7, R0, RZ, P1 ;  /* 0x000000ff00077207 */ /* 0x000fe40000800000 */
[----:B------:R-:W-:-:S03]  /*4610*/  LOP3.LUT R6, R6, R3, RZ, 0x3c, !PT ;  /* 0x0000000306067212 */ /* 0x000fc600078e3cff */
[----:B0-----:R-:W-:Y:S01]  /*4620*/  IMAD R8, R7, 0x8, R2 ;  /* 0x0000000807087824 */ /* 0x001fe200078e0202 */
[----:B------:R-:W-:Y:S01]  /*4630*/  SHF.L.U32 R5, R6, 0x1f, RZ ;  /* 0x0000001f06057819 */ /* 0x000fe200000006ff */
[----:B-1----:R-:W-:Y:S06]  /*4640*/  @!P0 BRA `(.L_x_70) ;  /* 0x0000000c00b48947 */ /* 0x002fec0003800000 */
.L_x_102:
        /* <DEDUP_REMOVED lines=9> */
.L_x_103:
        /* <DEDUP_REMOVED lines=9> */
.L_x_104:
        /* <DEDUP_REMOVED lines=9> */
.L_x_105:
        /* <DEDUP_REMOVED lines=9> */
.L_x_106:
        /* <DEDUP_REMOVED lines=9> */
.L_x_107:
        /* <DEDUP_REMOVED lines=9> */
.L_x_108:
        /* <DEDUP_REMOVED lines=9> */
.L_x_109:
        /* <DEDUP_REMOVED lines=9> */
.L_x_110:
        /* <DEDUP_REMOVED lines=9> */
.L_x_111:
        /* <DEDUP_REMOVED lines=9> */
.L_x_112:
        /* <DEDUP_REMOVED lines=9> */
.L_x_113:
        /* <DEDUP_REMOVED lines=9> */
.L_x_114:
        /* <DEDUP_REMOVED lines=9> */
.L_x_115:
        /* <DEDUP_REMOVED lines=9> */
.L_x_116:
        /* <DEDUP_REMOVED lines=9> */
.L_x_117:
        /* <DEDUP_REMOVED lines=9> */
.L_x_118:
        /* <DEDUP_REMOVED lines=9> */
.L_x_119:
        /* <DEDUP_REMOVED lines=9> */
.L_x_120:
        /* <DEDUP_REMOVED lines=9> */
.L_x_121:
[----:B------:R-:W1:Y:S01]  /*5100*/  SYNCS.PHASECHK.TRANS64.TRYWAIT P0, [R9+URZ], R4 ;  /* 0x00000004090075a7 */ /* 0x000e62000800017f */
[----:B------:R-:W-:-:S05]  /*5110*/  VIADD R0, R7, 0x1 ;  /* 0x0000000107007836 */ /* 0x000fca0000000000 */
[----:B------:R-:W-:-:S04]  /*5120*/  ISETP.NE.AND P1, PT, R0, 0x19, PT ;  /* 0x000000190000780c */ /* 0x000fc80003f25270 */
[----:B------:R-:W-:Y:S02]  /*5130*/  SEL R3, RZ, 0x1, P1 ;  /* 0x00000001ff037807 */ /* 0x000fe40000800000 */
[----:B------:R-:W-:Y:S02]  /*5140*/  SEL R7, R0, RZ, P1 ;  /* 0x000000ff00077207 */ /* 0x000fe40000800000 */
[----:B------:R-:W-:-:S03]  /*5150*/  LOP3.LUT R11, R6, R3, RZ, 0x3c, !PT ;  /* 0x00000003060b7212 */ /* 0x000fc600078e3cff */
[----:B------:R-:W-:Y:S01]  /*5160*/  IMAD R6, R7, 0x8, R2 ;  /* 0x0000000807067824 */ /* 0x000fe200078e0202 */
[----:B0-----:R-:W-:Y:S01]  /*5170*/  SHF.L.U32 R5, R11, 0x1f, RZ ;  /* 0x0000001f0b057819 */ /* 0x001fe200000006ff */
[----:B-1----:R-:W-:Y:S06]  /*5180*/  @!P0 BRA `(.L_x_90) ;  /* 0x0000000800748947 */ /* 0x002fec0003800000 */
.L_x_122:
[----:B------:R-:W1:Y:S01]  /*5190*/  SYNCS.PHASECHK.TRANS64.TRYWAIT P0, [R6+URZ], R5 ;  /* 0x00000005060075a7 */ /* 0x000e62000800017f */
[----:B------:R-:W-:-:S05]  /*51a0*/  VIADD R0, R7, 0x1 ;  /* 0x0000000107007836 */ /* 0x000fca0000000000 */
[----:B------:R-:W-:-:S04]  /*51b0*/  ISETP.NE.AND P1, PT, R0, 0x19, PT ;  /* 0x000000190000780c */ /* 0x000fc80003f25270 */
[----:B0-----:R-:W-:Y:S02]  /*51c0*/  SEL R4, RZ, 0x1, P1 ;  /* 0x00000001ff047807 */ /* 0x001fe40000800000 */
[----:B------:R-:W-:Y:S02]  /*51d0*/  SEL R3, R0, RZ, P1 ;  /* 0x000000ff00037207 */ /* 0x000fe40000800000 */
[----:B------:R-:W-:Y:S01]  /*51e0*/  LOP3.LUT R0, R11, R4, RZ, 0x3c, !PT ;  /* 0x000000040b007212 */ /* 0x000fe200078e3cff */
[----:B-1----:R-:W-:Y:S06]  /*51f0*/  @!P0 BRA `(.L_x_91) ;  /* 0x00000008006c8947 */ /* 0x002fec0003800000 */
.L_x_123:
[----:B------:R-:W-:Y:S01]  /*5200*/  IMAD R3, R3, 0x8, R2 ;  /* 0x0000000803037824 */ /* 0x000fe200078e0202 */
[----:B------:R-:W-:-:S07]  /*5210*/  SHF.L.U32 R0, R0, 0x1f, RZ ;  /* 0x0000001f00007819 */ /* 0x000fce00000006ff */
.L_x_92:
[----:B-1----:R1:W2:Y:S02]  /*5220*/  SYNCS.PHASECHK.TRANS64.TRYWAIT P0, [R3+URZ], R0 ;  /* 0x00000000030075a7 */ /* 0x0022a4000800017f */
[----:B--2---:R-:W-:Y:S05]  /*5230*/  @!P0 NANOSLEEP.SYNCS 0x989680 ;  /* 0x009896800000895d */ /* 0x004fea0003900000 */
[----:B------:R-:W2:Y:S02]  /*5240*/  @!P0 SYNCS.PHASECHK.TRANS64 P0, [R3+URZ], R0 ;  /* 0x00000000030085a7 */ /* 0x000ea4000800007f */
[----:B--2---:R-:W-:Y:S05]  /*5250*/  @!P0 BRA `(.L_x_92) ;  /* 0xfffffffc00f08947 */ /* 0x004fea000383ffff */
.L_x_66:
[----:B------:R-:W-:Y:S05]  /*5260*/  BSYNC B0 ;  /* 0x0000000000007941 */ /* 0x000fea0003800000 */
.L_x_65:
[----:B------:R-:W-:Y:S05]  /*5270*/  EXIT ;  /* 0x000000000000794d */ /* 0x000fea0003800000 */
.L_x_18:
[----:B-1----:R1:W2:Y:S02]  /*5280*/  SYNCS.PHASECHK.TRANS64.TRYWAIT P1, [R3+URZ], R0 ;  /* 0x00000000030075a7 */ /* 0x0022a4000802017f */
[----:B--2---:R-:W-:Y:S05]  /*5290*/  @!P1 NANOSLEEP.SYNCS 0x989680 ;  /* 0x009896800000995d */ /* 0x004fea0003900000 */
[----:B------:R-:W2:Y:S02]  /*52a0*/  @!P1 SYNCS.PHASECHK.TRANS64 P1, [R3+URZ], R0 ;  /* 0x00000000030095a7 */ /* 0x000ea4000802007f */
[----:B--2---:R-:W-:Y:S05]  /*52b0*/  @!P1 BRA `(.L_x_18) ;  /* 0xfffffffc00f09947 */ /* 0x004fea000383ffff */
[----:B------:R-:W-:Y:S05]  /*52c0*/  BRA `(.L_x_17) ;  /* 0xffffffc400247947 */ /* 0x000fea000383ffff */
.L_x_23:
[----:B-1----:R-:W-:-:S04]  /*52d0*/  IMAD.U32 R3, RZ, RZ, UR4 ;  /* 0x00000004ff037e24 */ /* 0x002fc8000f8e00ff */
[----:B------:R1:W2:Y:S03]  /*52e0*/  SYNCS.PHASECHK.TRANS64.TRYWAIT P1, [R3+URZ], R2 ;  /* 0x00000002030075a7 */ /* 0x0002a6000802017f */
[----:B--2---:R-:W-:Y:S05]  /*52f0*/  @!P1 NANOSLEEP.SYNCS 0x989680 ;  /* 0x009896800000995d */ /* 0x004fea0003900000 */
[----:B------:R-:W2:Y:S02]  /*5300*/  @!P1 SYNCS.PHASECHK.TRANS64 P1, [R3+URZ], R2 ;  /* 0x00000002030095a7 */ /* 0x000ea4000802007f */
[----:B--2---:R-:W-:Y:S05]  /*5310*/  @!P1 BRA `(.L_x_23) ;  /* 0xfffffffc00ec9947 */ /* 0x004fea000383ffff */
[----:B------:R-:W-:Y:S05]  /*5320*/  BRA `(.L_x_22) ;  /* 0xffffffc400b07947 */ /* 0x000fea000383ffff */
.L_x_52:
[----:B------:R-:W-:Y:S01]  /*5330*/  BSSY B1, `(.L_x_93) ;  /* 0x0000006000017945 */ /* 0x000fe20003800000 */
[----:B------:R-:W-:-:S07]  /*5340*/  IMAD.MOV.U32 R15, RZ, RZ, -0x1 ;  /* 0xffffffffff0f7424 */ /* 0x000fce00078e00ff */
[----:B------:R-:W-:Y:S05]  /*5350*/  WARPSYNC.COLLECTIVE R15, `(.L_x_94) ;  /* 0x000000000f0c7348 */ /* 0x000fea0003c00000 */
[----:B------:R-:W-:Y:S02]  /*5360*/  ELECT P6, UR62, PT ;  /* 0x00000000003e782f */ /* 0x000fe400038c0000 */
[----:B------:R-:W-:Y:S01]  /*5370*/  MOV R14, UR62 ;  /* 0x0000003e000e7c02 */ /* 0x000fe20008000f00 */
[----:B------:R-:W-:Y:S10]  /*5380*/  ENDCOLLECTIVE ;  /* 0x000000000000791b */ /* 0x000ff40003800000 */
.L_x_94:
[----:B------:R-:W-:Y:S05]  /*5390*/  BSYNC B1 ;  /* 0x0000000000017941 */ /* 0x000fea0003800000 */
.L_x_93:
[----:B------:R-:W-:Y:S05]  /*53a0*/  BRA `(.L_x_95) ;  /* 0xffffffe4004c7947 */ /* 0x000fea000383ffff */
.L_x_55:
[----:B-1----:R1:W2:Y:S02]  /*53b0*/  SYNCS.PHASECHK.TRANS64.TRYWAIT P1, [R14+URZ+0xc8], R5 ;  /* 0x0000c8050e0075a7 */ /* 0x0022a4000802017f */
[----:B--2---:R-:W-:Y:S05]  /*53c0*/  @!P1 NANOSLEEP.SYNCS 0x989680 ;  /* 0x009896800000995d */ /* 0x004fea0003900000 */
[----:B------:R-:W2:Y:S02]  /*53d0*/  @!P1 SYNCS.PHASECHK.TRANS64 P1, [R14+URZ+0xc8], R5 ;  /* 0x0000c8050e0095a7 */ /* 0x000ea4000802007f */
[----:B--2---:R-:W-:Y:S05]  /*53e0*/  @!P1 BRA `(.L_x_55) ;  /* 0xfffffffc00f09947 */ /* 0x004fea000383ffff */
[----:B------:R-:W-:Y:S05]  /*53f0*/  BRA `(.L_x_96) ;  /* 0xffffffe400807947 */ /* 0x000fea000383ffff */
.L_x_64:
[----:B------:R-:W-:Y:S01]  /*5400*/  BSSY B0, `(.L_x_97) ;  /* 0x0000006000007945 */ /* 0x000fe20003800000 */
[----:B------:R-:W-:-:S07]  /*5410*/  IMAD.MOV.U32 R15, RZ, RZ, -0x1 ;  /* 0xffffffffff0f7424 */ /* 0x000fce00078e00ff */
[----:B------:R-:W-:Y:S05]  /*5420*/  WARPSYNC.COLLECTIVE R15, `(.L_x_98) ;  /* 0x000000000f0c7348 */ /* 0x000fea0003c00000 */
[----:B------:R-:W-:Y:S02]  /*5430*/  ELECT P6, UR62, PT ;  /* 0x00000000003e782f */ /* 0x000fe400038c0000 */
[----:B------:R-:W-:Y:S01]  /*5440*/  MOV R14, UR62 ;  /* 0x0000003e000e7c02 */ /* 0x000fe20008000f00 */
[----:B------:R-:W-:Y:S10]  /*5450*/  ENDCOLLECTIVE ;  /* 0x000000000000791b */ /* 0x000ff40003800000 */
.L_x_98:
[----:B------:R-:W-:Y:S05]  /*5460*/  BSYNC B0 ;  /* 0x0000000000007941 */ /* 0x000fea0003800000 */
.L_x_97:
[----:B------:R-:W-:Y:S05]  /*5470*/  BRA `(.L_x_99) ;  /* 0xffffffec00d87947 */ /* 0x000fea000383ffff */
.L_x_68:
[----:B0-----:R0:W1:Y:S02]  /*5480*/  SYNCS.PHASECHK.TRANS64.TRYWAIT P0, [R7+URZ], R4 ;  /* 0x00000004070075a7 */ /* 0x001064000800017f */
[----:B-1----:R-:W-:Y:S05]  /*5490*/  @!P0 NANOSLEEP.SYNCS 0x989680 ;  /* 0x009896800000895d */ /* 0x002fea0003900000 */
[----:B------:R-:W1:Y:S02]  /*54a0*/  @!P0 SYNCS.PHASECHK.TRANS64 P0, [R7+URZ], R4 ;  /* 0x00000004070085a7 */ /* 0x000e64000800007f */
[----:B-1----:R-:W-:Y:S05]  /*54b0*/  @!P0 BRA `(.L_x_68) ;  /* 0xfffffffc00f08947 */ /* 0x002fea000383ffff */
[----:B------:R-:W-:Y:S05]  /*54c0*/  BRA `(.L_x_100) ;  /* 0xfffffff000187947 */ /* 0x000fea000383ffff */
.L_x_69:
[----:B0-----:R0:W1:Y:S02]  /*54d0*/  SYNCS.PHASECHK.TRANS64.TRYWAIT P0, [R8+URZ], R5 ;  /* 0x00000005080075a7 */ /* 0x001064000800017f */
[----:B-1----:R-:W-:Y:S05]  /*54e0*/  @!P0 NANOSLEEP.SYNCS 0x989680 ;  /* 0x009896800000895d */ /* 0x002fea0003900000 */
[----:B------:R-:W1:Y:S02]  /*54f0*/  @!P0 SYNCS.PHASECHK.TRANS64 P0, [R8+URZ], R5 ;  /* 0x00000005080085a7 */ /* 0x000e64000800007f */
[----:B-1----:R-:W-:Y:S05]  /*5500*/  @!P0 BRA `(.L_x_69) ;  /* 0xfffffffc00f08947 */ /* 0x002fea000383ffff */
[----:B------:R-:W-:Y:S05]  /*5510*/  BRA `(.L_x_101) ;  /* 0xfffffff000287947 */ /* 0x000fea000383ffff */
.L_x_70:
[----:B0-----:R0:W1:Y:S02]  /*5520*/  SYNCS.PHASECHK.TRANS64.TRYWAIT P0, [R9+URZ], R4 ;  /* 0x00000004090075a7 */ /* 0x001064000800017f */
[----:B-1----:R-:W-:Y:S05]  /*5530*/  @!P0 NANOSLEEP.SYNCS 0x989680 ;  /* 0x009896800000895d */ /* 0x002fea0003900000 */
[----:B------:R-:W1:Y:S02]  /*5540*/  @!P0 SYNCS.PHASECHK.TRANS64 P0, [R9+URZ], R4 ;  /* 0x00000004090085a7 */ /* 0x000e64000800007f */
[----:B-1----:R-:W-:Y:S05]  /*5550*/  @!P0 BRA `(.L_x_70) ;  /* 0xfffffffc00f08947 */ /* 0x002fea000383ffff */
[----:B------:R-:W-:Y:S05]  /*5560*/  BRA `(.L_x_102) ;  /* 0xfffffff000387947 */ /* 0x000fea000383ffff */
.L_x_71:
[----:B0-----:R0:W1:Y:S02]  /*5570*/  SYNCS.PHASECHK.TRANS64.TRYWAIT P0, [R8+URZ], R5 ;  /* 0x00000005080075a7 */ /* 0x001064000800017f */
[----:B-1----:R-:W-:Y:S05]  /*5580*/  @!P0 NANOSLEEP.SYNCS 0x989680 ;  /* 0x009896800000895d */ /* 0x002fea0003900000 */
[----:B------:R-:W1:Y:S02]  /*5590*/  @!P0 SYNCS.PHASECHK.TRANS64 P0, [R8+URZ], R5 ;  /* 0x00000005080085a7 */ /* 0x000e64000800007f */
[----:B-1----:R-:W-:Y:S05]  /*55a0*/  @!P0 BRA `(.L_x_71) ;  /* 0xfffffffc00f08947 */ /* 0x002fea000383ffff */
[----:B------:R-:W-:Y:S05]  /*55b0*/  BRA `(.L_x_103) ;  /* 0xfffffff000487947 */ /* 0x000fea000383ffff */
.L_x_72:
[----:B0-----:R0:W1:Y:S02]  /*55c0*/  SYNCS.PHASECHK.TRANS64.TRYWAIT P0, [R9+URZ], R4 ;  /* 0x00000004090075a7 */ /* 0x001064000800017f */
[----:B-1----:R-:W-:Y:S05]  /*55d0*/  @!P0 NANOSLEEP.SYNCS 0x989680 ;  /* 0x009896800000895d */ /* 0x002fea0003900000 */
[----:B------:R-:W1:Y:S02]  /*55e0*/  @!P0 SYNCS.PHASECHK.TRANS64 P0, [R9+URZ], R4 ;  /* 0x00000004090085a7 */ /* 0x000e64000800007f */
[----:B-1----:R-:W-:Y:S05]  /*55f0*/  @!P0 BRA `(.L_x_72) ;  /* 0xfffffffc00f08947 */ /* 0x002fea000383ffff */
[----:B------:R-:W-:Y:S05]  /*5600*/  BRA `(.L_x_104) ;  /* 0xfffffff000587947 */ /* 0x000fea000383ffff */
.L_x_73:
[----:B0-----:R0:W1:Y:S02]  /*5610*/  SYNCS.PHASECHK.TRANS64.TRYWAIT P0, [R8+URZ], R5 ;  /* 0x00000005080075a7 */ /* 0x001064000800017f */
[----:B-1----:R-:W-:Y:S05]  /*5620*/  @!P0 NANOSLEEP.SYNCS 0x989680 ;  /* 0x009896800000895d */ /* 0x002fea0003900000 */
[----:B------:R-:W1:Y:S02]  /*5630*/  @!P0 SYNCS.PHASECHK.TRANS64 P0, [R8+URZ], R5 ;  /* 0x00000005080085a7 */ /* 0x000e64000800007f */
[----:B-1----:R-:W-:Y:S05]  /*5640*/  @!P0 BRA `(.L_x_73) ;  /* 0xfffffffc00f08947 */ /* 0x002fea000383ffff */
[----:B------:R-:W-:Y:S05]  /*5650*/  BRA `(.L_x_105) ;  /* 0xfffffff000687947 */ /* 0x000fea000383ffff */
.L_x_74:
[----:B0-----:R0:W1:Y:S02]  /*5660*/  SYNCS.PHASECHK.TRANS64.TRYWAIT P0, [R9+URZ], R4 ;  /* 0x00000004090075a7 */ /* 0x001064000800017f */
[----:B-1----:R-:W-:Y:S05]  /*5670*/  @!P0 NANOSLEEP.SYNCS 0x989680 ;  /* 0x009896800000895d */ /* 0x002fea0003900000 */
[----:B------:R-:W1:Y:S02]  /*5680*/  @!P0 SYNCS.PHASECHK.TRANS64 P0, [R9+URZ], R4 ;  /* 0x00000004090085a7 */ /* 0x000e64000800007f */
[----:B-1----:R-:W-:Y:S05]  /*5690*/  @!P0 BRA `(.L_x_74) ;  /* 0xfffffffc00f08947 */ /* 0x002fea000383ffff */
[----:B------:R-:W-:Y:S05]  /*56a0*/  BRA `(.L_x_106) ;  /* 0xfffffff000787947 */ /* 0x000fea000383ffff */
.L_x_75:
[----:B0-----:R0:W1:Y:S02]  /*56b0*/  SYNCS.PHASECHK.TRANS64.TRYWAIT P0, [R8+URZ], R5 ;  /* 0x00000005080075a7 */ /* 0x001064000800017f */
[----:B-1----:R-:W-:Y:S05]  /*56c0*/  @!P0 NANOSLEEP.SYNCS 0x989680 ;  /* 0x009896800000895d */ /* 0x002fea0003900000 */
[----:B------:R-:W1:Y:S02]  /*56d0*/  @!P0 SYNCS.PHASECHK.TRANS64 P0, [R8+URZ], R5 ;  /* 0x00000005080085a7 */ /* 0x000e64000800007f */
[----:B-1----:R-:W-:Y:S05]  /*56e0*/  @!P0 BRA `(.L_x_75) ;  /* 0xfffffffc00f08947 */ /* 0x002fea000383ffff */
[----:B------:R-:W-:Y:S05]  /*56f0*/  BRA `(.L_x_107) ;  /* 0xfffffff000887947 */ /* 0x000fea000383ffff */
.L_x_76:
[----:B0-----:R0:W1:Y:S02]  /*5700*/  SYNCS.PHASECHK.TRANS64.TRYWAIT P0, [R9+URZ], R4 ;  /* 0x00000004090075a7 */ /* 0x001064000800017f */
[----:B-1----:R-:W-:Y:S05]  /*5710*/  @!P0 NANOSLEEP.SYNCS 0x989680 ;  /* 0x009896800000895d */ /* 0x002fea0003900000 */
[----:B------:R-:W1:Y:S02]  /*5720*/  @!P0 SYNCS.PHASECHK.TRANS64 P0, [R9+URZ], R4 ;  /* 0x00000004090085a7 */ /* 0x000e64000800007f */
[----:B-1----:R-:W-:Y:S05]  /*5730*/  @!P0 BRA `(.L_x_76) ;  /* 0xfffffffc00f08947 */ /* 0x002fea000383ffff */
[----:B------:R-:W-:Y:S05]  /*5740*/  BRA `(.L_x_108) ;  /* 0xfffffff000987947 */ /* 0x000fea000383ffff */
.L_x_77:
[----:B0-----:R0:W1:Y:S02]  /*5750*/  SYNCS.PHASECHK.TRANS64.TRYWAIT P0, [R8+URZ], R5 ;  /* 0x00000005080075a7 */ /* 0x001064000800017f */
[----:B-1----:R-:W-:Y:S05]  /*5760*/  @!P0 NANOSLEEP.SYNCS 0x989680 ;  /* 0x009896800000895d */ /* 0x002fea0003900000 */
[----:B------:R-:W1:Y:S02]  /*5770*/  @!P0 SYNCS.PHASECHK.TRANS64 P0, [R8+URZ], R5 ;  /* 0x00000005080085a7 */ /* 0x000e64000800007f */
[----:B-1----:R-:W-:Y:S05]  /*5780*/  @!P0 BRA `(.L_x_77) ;  /* 0xfffffffc00f08947 */ /* 0x002fea000383ffff */
[----:B------:R-:W-:Y:S05]  /*5790*/  BRA `(.L_x_109) ;  /* 0xfffffff000a87947 */ /* 0x000fea000383ffff */
.L_x_78:
[----:B0-----:R0:W1:Y:S02]  /*57a0*/  SYNCS.PHASECHK.TRANS64.TRYWAIT P0, [R9+URZ], R4 ;  /* 0x00000004090075a7 */ /* 0x001064000800017f */
[----:B-1----:R-:W-:Y:S05]  /*57b0*/  @!P0 NANOSLEEP.SYNCS 0x989680 ;  /* 0x009896800000895d */ /* 0x002fea0003900000 */
[----:B------:R-:W1:Y:S02]  /*57c0*/  @!P0 SYNCS.PHASECHK.TRANS64 P0, [R9+URZ], R4 ;  /* 0x00000004090085a7 */ /* 0x000e64000800007f */
[----:B-1----:R-:W-:Y:S05]  /*57d0*/  @!P0 BRA `(.L_x_78) ;  /* 0xfffffffc00f08947 */ /* 0x002fea000383ffff */
[----:B------:R-:W-:Y:S05]  /*57e0*/  BRA `(.L_x_110) ;  /* 0xfffffff000b87947 */ /* 0x000fea000383ffff */
.L_x_79:
[----:B0-----:R0:W1:Y:S02]  /*57f0*/  SYNCS.PHASECHK.TRANS64.TRYWAIT P0, [R8+URZ], R5 ;  /* 0x00000005080075a7 */ /* 0x001064000800017f */
[----:B-1----:R-:W-:Y:S05]  /*5800*/  @!P0 NANOSLEEP.SYNCS 0x989680 ;  /* 0x009896800000895d */ /* 0x002fea0003900000 */
[----:B------:R-:W1:Y:S02]  /*5810*/  @!P0 SYNCS.PHASECHK.TRANS64 P0, [R8+URZ], R5 ;  /* 0x00000005080085a7 */ /* 0x000e64000800007f */
[----:B-1----:R-:W-:Y:S05]  /*5820*/  @!P0 BRA `(.L_x_79) ;  /* 0xfffffffc00f08947 */ /* 0x002fea000383ffff */
[----:B------:R-:W-:Y:S05]  /*5830*/  BRA `(.L_x_111) ;  /* 0xfffffff000c87947 */ /* 0x000fea000383ffff */
.L_x_80:
[----:B0-----:R0:W1:Y:S02]  /*5840*/  SYNCS.PHASECHK.TRANS64.TRYWAIT P0, [R9+URZ], R4 ;  /* 0x00000004090075a7 */ /* 0x001064000800017f */
[----:B-1----:R-:W-:Y:S05]  /*5850*/  @!P0 NANOSLEEP.SYNCS 0x989680 ;  /* 0x009896800000895d */ /* 0x002fea0003900000 */
[----:B------:R-:W1:Y:S02]  /*5860*/  @!P0 SYNCS.PHASECHK.TRANS64 P0, [R9+URZ], R4 ;  /* 0x00000004090085a7 */ /* 0x000e64000800007f */
[----:B-1----:R-:W-:Y:S05]  /*5870*/  @!P0 BRA `(.L_x_80) ;  /* 0xfffffffc00f08947 */ /* 0x002fea000383ffff */
[----:B------:R-:W-:Y:S05]  /*5880*/  BRA `(.L_x_112) ;  /* 0xfffffff000d87947 */ /* 0x000fea000383ffff */
.L_x_81:
[----:B0-----:R0:W1:Y:S02]  /*5890*/  SYNCS.PHASECHK.TRANS64.TRYWAIT P0, [R8+URZ], R5 ;  /* 0x00000005080075a7 */ /* 0x001064000800017f */
[----:B-1----:R-:W-:Y:S05]  /*58a0*/  @!P0 NANOSLEEP.SYNCS 0x989680 ;  /* 0x009896800000895d */ /* 0x002fea0003900000 */
[----:B------:R-:W1:Y:S02]  /*58b0*/  @!P0 SYNCS.PHASECHK.TRANS64 P0, [R8+URZ], R5 ;  /* 0x00000005080085a7 */ /* 0x000e64000800007f */
[----:B-1----:R-:W-:Y:S05]  /*58c0*/  @!P0 BRA `(.L_x_81) ;  /* 0xfffffffc00f08947 */ /* 0x002fea000383ffff */
[----:B------:R-:W-:Y:S05]  /*58d0*/  BRA `(.L_x_113) ;  /* 0xfffffff000e87947 */ /* 0x000fea000383ffff */
.L_x_82:
[----:B0-----:R0:W1:Y:S02]  /*58e0*/  SYNCS.PHASECHK.TRANS64.TRYWAIT P0, [R9+URZ], R4 ;  /* 0x00000004090075a7 */ /* 0x001064000800017f */
[----:B-1----:R-:W-:Y:S05]  /*58f0*/  @!P0 NANOSLEEP.SYNCS 0x989680 ;  /* 0x009896800000895d */ /* 0x002fea0003900000 */
[----:B------:R-:W1:Y:S02]  /*5900*/  @!P0 SYNCS.PHASECHK.TRANS64 P0, [R9+URZ], R4 ;  /* 0x00000004090085a7 */ /* 0x000e64000800007f */
[----:B-1----:R-:W-:Y:S05]  /*5910*/  @!P0 BRA `(.L_x_82) ;  /* 0xfffffffc00f08947 */ /* 0x002fea000383ffff */
[----:B------:R-:W-:Y:S05]  /*5920*/  BRA `(.L_x_114) ;  /* 0xfffffff000f87947 */ /* 0x000fea000383ffff */
.L_x_83:
[----:B0-----:R0:W1:Y:S02]  /*5930*/  SYNCS.PHASECHK.TRANS64.TRYWAIT P0, [R8+URZ], R5 ;  /* 0x00000005080075a7 */ /* 0x001064000800017f */
[----:B-1----:R-:W-:Y:S05]  /*5940*/  @!P0 NANOSLEEP.SYNCS 0x989680 ;  /* 0x009896800000895d */ /* 0x002fea0003900000 */
[----:B------:R-:W1:Y:S02]  /*5950*/  @!P0 SYNCS.PHASECHK.TRANS64 P0, [R8+URZ], R5 ;  /* 0x00000005080085a7 */ /* 0x000e64000800007f */
[----:B-1----:R-:W-:Y:S05]  /*5960*/  @!P0 BRA `(.L_x_83) ;  /* 0xfffffffc00f08947 */ /* 0x002fea000383ffff */
[----:B------:R-:W-:Y:S05]  /*5970*/  BRA `(.L_x_115) ;  /* 0xfffffff400087947 */ /* 0x000fea000383ffff */
.L_x_84:
[----:B0-----:R0:W1:Y:S02]  /*5980*/  SYNCS.PHASECHK.TRANS64.TRYWAIT P0, [R9+URZ], R4 ;  /* 0x00000004090075a7 */ /* 0x001064000800017f */
[----:B-1----:R-:W-:Y:S05]  /*5990*/  @!P0 NANOSLEEP.SYNCS 0x989680 ;  /* 0x009896800000895d */ /* 0x002fea0003900000 */
[----:B------:R-:W1:Y:S02]  /*59a0*/  @!P0 SYNCS.PHASECHK.TRANS64 P0, [R9+URZ], R4 ;  /* 0x00000004090085a7 */ /* 0x000e64000800007f */
[----:B-1----:R-:W-:Y:S05]  /*59b0*/  @!P0 BRA `(.L_x_84) ;  /* 0xfffffffc00f08947 */ /* 0x002fea000383ffff */
[----:B------:R-:W-:Y:S05]  /*59c0*/  BRA `(.L_x_116) ;  /* 0xfffffff400187947 */ /* 0x000fea000383ffff */
.L_x_85:
[----:B0-----:R0:W1:Y:S02]  /*59d0*/  SYNCS.PHASECHK.TRANS64.TRYWAIT P0, [R8+URZ], R5 ;  /* 0x00000005080075a7 */ /* 0x001064000800017f */
[----:B-1----:R-:W-:Y:S05]  /*59e0*/  @!P0 NANOSLEEP.SYNCS 0x989680 ;  /* 0x009896800000895d */ /* 0x002fea0003900000 */
[----:B------:R-:W1:Y:S02]  /*59f0*/  @!P0 SYNCS.PHASECHK.TRANS64 P0, [R8+URZ], R5 ;  /* 0x00000005080085a7 */ /* 0x000e64000800007f */
[----:B-1----:R-:W-:Y:S05]  /*5a00*/  @!P0 BRA `(.L_x_85) ;  /* 0xfffffffc00f08947 */ /* 0x002fea000383ffff */
[----:B------:R-:W-:Y:S05]  /*5a10*/  BRA `(.L_x_117) ;  /* 0xfffffff400287947 */ /* 0x000fea000383ffff */
.L_x_86:
[----:B0-----:R0:W1:Y:S02]  /*5a20*/  SYNCS.PHASECHK.TRANS64.TRYWAIT P0, [R9+URZ], R4 ;  /* 0x00000004090075a7 */ /* 0x001064000800017f */
[----:B-1----:R-:W-:Y:S05]  /*5a30*/  @!P0 NANOSLEEP.SYNCS 0x989680 ;  /* 0x009896800000895d */ /* 0x002fea0003900000 */
[----:B------:R-:W1:Y:S02]  /*5a40*/  @!P0 SYNCS.PHASECHK.TRANS64 P0, [R9+URZ], R4 ;  /* 0x00000004090085a7 */ /* 0x000e64000800007f */
[----:B-1----:R-:W-:Y:S05]  /*5a50*/  @!P0 BRA `(.L_x_86) ;  /* 0xfffffffc00f08947 */ /* 0x002fea000383ffff */
[----:B------:R-:W-:Y:S05]  /*5a60*/  BRA `(.L_x_118) ;  /* 0xfffffff400387947 */ /* 0x000fea000383ffff */
.L_x_87:
[----:B0-----:R0:W1:Y:S02]  /*5a70*/  SYNCS.PHASECHK.TRANS64.TRYWAIT P0, [R8+URZ], R5 ;  /* 0x00000005080075a7 */ /* 0x001064000800017f */
[----:B-1----:R-:W-:Y:S05]  /*5a80*/  @!P0 NANOSLEEP.SYNCS 0x989680 ;  /* 0x009896800000895d */ /* 0x002fea0003900000 */
[----:B------:R-:W1:Y:S02]  /*5a90*/  @!P0 SYNCS.PHASECHK.TRANS64 P0, [R8+URZ], R5 ;  /* 0x00000005080085a7 */ /* 0x000e64000800007f */
[----:B-1----:R-:W-:Y:S05]  /*5aa0*/  @!P0 BRA `(.L_x_87) ;  /* 0xfffffffc00f08947 */ /* 0x002fea000383ffff */
[----:B------:R-:W-:Y:S05]  /*5ab0*/  BRA `(.L_x_119) ;  /* 0xfffffff400487947 */ /* 0x000fea000383ffff */
.L_x_88:
[----:B0-----:R0:W1:Y:S02]  /*5ac0*/  SYNCS.PHASECHK.TRANS64.TRYWAIT P0, [R9+URZ], R4 ;  /* 0x00000004090075a7 */ /* 0x001064000800017f */
[----:B-1----:R-:W-:Y:S05]  /*5ad0*/  @!P0 NANOSLEEP.SYNCS 0x989680 ;  /* 0x009896800000895d */ /* 0x002fea0003900000 */
[----:B------:R-:W1:Y:S02]  /*5ae0*/  @!P0 SYNCS.PHASECHK.TRANS64 P0, [R9+URZ], R4 ;  /* 0x00000004090085a7 */ /* 0x000e64000800007f */
[----:B-1----:R-:W-:Y:S05]  /*5af0*/  @!P0 BRA `(.L_x_88) ;  /* 0xfffffffc00f08947 */ /* 0x002fea000383ffff */
[----:B------:R-:W-:Y:S05]  /*5b00*/  BRA `(.L_x_120) ;  /* 0xfffffff400587947 */ /* 0x000fea000383ffff */
.L_x_89:
[----:B0-----:R0:W1:Y:S02]  /*5b10*/  SYNCS.PHASECHK.TRANS64.TRYWAIT P0, [R8+URZ], R5 ;  /* 0x00000005080075a7 */ /* 0x001064000800017f */
[----:B-1----:R-:W-:Y:S05]  /*5b20*/  @!P0 NANOSLEEP.SYNCS 0x989680 ;  /* 0x009896800000895d */ /* 0x002fea0003900000 */
[----:B------:R-:W1:Y:S02]  /*5b30*/  @!P0 SYNCS.PHASECHK.TRANS64 P0, [R8+URZ], R5 ;  /* 0x00000005080085a7 */ /* 0x000e64000800007f */
[----:B-1----:R-:W-:Y:S05]  /*5b40*/  @!P0 BRA `(.L_x_89) ;  /* 0xfffffffc00f08947 */ /* 0x002fea000383ffff */
[----:B------:R-:W-:Y:S05]  /*5b50*/  BRA `(.L_x_121) ;  /* 0xfffffff400687947 */ /* 0x000fea000383ffff */
.L_x_90:
[----:B0-----:R0:W1:Y:S02]  /*5b60*/  SYNCS.PHASECHK.TRANS64.TRYWAIT P0, [R9+URZ], R4 ;  /* 0x00000004090075a7 */ /* 0x001064000800017f */
[----:B-1----:R-:W-:Y:S05]  /*5b70*/  @!P0 NANOSLEEP.SYNCS 0x989680 ;  /* 0x009896800000895d */ /* 0x002fea0003900000 */
[----:B------:R-:W1:Y:S02]  /*5b80*/  @!P0 SYNCS.PHASECHK.TRANS64 P0, [R9+URZ], R4 ;  /* 0x00000004090085a7 */ /* 0x000e64000800007f */
[----:B-1----:R-:W-:Y:S05]  /*5b90*/  @!P0 BRA `(.L_x_90) ;  /* 0xfffffffc00f08947 */ /* 0x002fea000383ffff */
[----:B------:R-:W-:Y:S05]  /*5ba0*/  BRA `(.L_x_122) ;  /* 0xfffffff400787947 */ /* 0x000fea000383ffff */
.L_x_91:
[----:B0-----:R0:W1:Y:S02]  /*5bb0*/  SYNCS.PHASECHK.TRANS64.TRYWAIT P0, [R6+URZ], R5 ;  /* 0x00000005060075a7 */ /* 0x001064000800017f */
[----:B-1----:R-:W-:Y:S05]  /*5bc0*/  @!P0 NANOSLEEP.SYNCS 0x989680 ;  /* 0x009896800000895d */ /* 0x002fea0003900000 */
[----:B------:R-:W1:Y:S02]  /*5bd0*/  @!P0 SYNCS.PHASECHK.TRANS64 P0, [R6+URZ], R5 ;  /* 0x00000005060085a7 */ /* 0x000e64000800007f */
[----:B-1----:R-:W-:Y:S05]  /*5be0*/  @!P0 BRA `(.L_x_91) ;  /* 0xfffffffc00f08947 */ /* 0x002fea000383ffff */
[----:B------:R-:W-:Y:S05]  /*5bf0*/  BRA `(.L_x_123) ;  /* 0xfffffff400807947 */ /* 0x000fea000383ffff */
.L_x_124:
[----:B------:R-:W-:-:S00]  /*5c00*/  BRA `(.L_x_124) ;  /* 0xfffffffc00fc7947 */ /* 0x000fc0000383ffff */
[----:B------:R-:W-:-:S00]  /*5c10*/  NOP ;  /* 0x0000000000007918 */ /* 0x000fc00000000000 */
        /* <DEDUP_REMOVED lines=14> */
.L_x_125:


//--------------------- .nv.global.init           --------------------------
	.section	.nv.global.init,"aw",@progbits
.nv.global.init:
	.type		$str$22,@object
	.size		$str$22,($str$23 - $str$22)
$str$22:
        /*0000*/ 	.byte	0x6b, 0x5f, 0x74, 0x69, 0x6c, 0x65, 0x5f, 0x63, 0x6f, 0x75, 0x6e, 0x74, 0x20, 0x3e, 0x3d, 0x20
        /*0010*/ 	.byte	0x31, 0x00
	.type		$str$23,@object
	.size		$str$23,(__unnamed_1 - $str$23)
$str$23:
        /*0012*/ 	.byte	0x2f, 0x74, 0x6d, 0x70, 0x2f, 0x63, 0x75, 0x74, 0x6c, 0x61, 0x73, 0x73, 0x5f, 0x73, 0x77, 0x65
        /*0022*/ 	.byte	0x65, 0x70, 0x5f, 0x73, 0x72, 0x63, 0x2f, 0x69, 0x6e, 0x63, 0x6c, 0x75, 0x64, 0x65, 0x2f, 0x63
        /*0032*/ 	.byte	0x75, 0x74, 0x6c, 0x61, 0x73, 0x73, 0x2f, 0x67, 0x65, 0x6d, 0x6d, 0x2f, 0x63, 0x6f, 0x6c, 0x6c
        /*0042*/ 	.byte	0x65, 0x63, 0x74, 0x69, 0x76, 0x65, 0x2f, 0x73, 0x6d, 0x39, 0x30, 0x5f, 0x6d, 0x6d, 0x61, 0x5f
        /*0052*/ 	.byte	0x74, 0x6d, 0x61, 0x5f, 0x67, 0x6d, 0x6d, 0x61, 0x5f, 0x73, 0x73, 0x5f, 0x77, 0x61, 0x72, 0x70
        /*0062*/ 	.byte	0x73, 0x70, 0x65, 0x63, 0x69, 0x61, 0x6c, 0x69, 0x7a, 0x65, 0x64, 0x2e, 0x68, 0x70, 0x70, 0x00
	.type		__unnamed_1,@object
	.size		__unnamed_1,(.L_0 - __unnamed_1)
__unnamed_1:
        /*0072*/ 	.byte	0x76, 0x6f, 0x69, 0x64, 0x20, 0x63, 0x75, 0x74, 0x6c, 0x61, 0x73, 0x73, 0x3a, 0x3a, 0x67, 0x65
        /* <DEDUP_REMOVED lines=179> */
        /*0bb2*/ 	.byte	0x65, 0x6e, 0x74, 0x69, 0x74, 0x79, 0x5d, 0x00
.L_0:


//--------------------- .nv.shared._ZN7cutlass13device_kernelINS_4gemm6kernel13GemmUniversalIN4cute5tupleIJiiiiEEENS1_10collective13CollectiveMmaINS1_34MainloopSm90TmaGmmaWarpSpecializedILi25ENS5_IJNS4_1CILi1EEESB_SB_EEENS1_35KernelTmaWarpSpecializedCooperativeEEENS5_IJNSA_ILi128EEENSA_ILi16EEENSA_ILi32EEEEEENS_6half_tENS5_IJlSB_lEEESJ_SK_NS4_8TiledMMAINS4_8MMA_AtomIJNS4_4SM904GMMA25MMA_64x16x16_F32F16F16_SSILNSO_5MajorE0ELSQ_0ELNSO_7ScaleInE1ELSR_1EEEEEENS4_6LayoutINS5_IJNSA_ILi2EEESB_SB_EEENS5_IJSB_NSA_ILi0EEESX_EEEEENS5_IJNS4_10UnderscoreES10_S10_EEEEENS4_13SM90_TMA_LOADENS4_14ComposedLayoutINS4_7SwizzleILi2ELi4ELi3EEENS4_18smem_ptr_flag_bitsILi16EEENSU_INS5_IJNSA_ILi8EEESH_EEENS5_IJSH_SB_EEEEEEEvNS4_8identityES13_S1D_vS1E_EENS_8epilogue10collective6detail29Sm90TmaWarpSpecializedAdapterINS1H_15DefaultEpilogueISJ_SK_SK_NS1G_6thread17LinearCombinationISJ_Li1EffLNS1L_9ScaleType4KindE0ELNS_15FloatRoundStyleE2ESJ_EENS1_15EpilogueDefaultEEEEEvvEEEEvNT_6ParamsE --------------------------
	.section	.nv.shared._ZN7cutlass13device_kernelINS_4gemm6kernel13GemmUniversalIN4cute5tupleIJiiiiEEENS1_10collective13CollectiveMmaINS1_34MainloopSm90TmaGmmaWarpSpecializedILi25ENS5_IJNS4_1CILi1EEESB_SB_EEENS1_35KernelTmaWarpSpecializedCooperativeEEENS5_IJNSA_ILi128EEENSA_ILi16EEENSA_ILi32EEEEEENS_6half_tENS5_IJlSB_lEEESJ_SK_NS4_8TiledMMAINS4_8MMA_AtomIJNS4_4SM904GMMA25MMA_64x16x16_F32F16F16_SSILNSO_5MajorE0ELSQ_0ELNSO_7ScaleInE1ELSR_1EEEEEENS4_6LayoutINS5_IJNSA_ILi2EEESB_SB_EEENS5_IJSB_NSA_ILi0EEESX_EEEEENS5_IJNS4_10UnderscoreES10_S10_EEEEENS4_13SM90_TMA_LOADENS4_14ComposedLayoutINS4_7SwizzleILi2ELi4ELi3EEENS4_18smem_ptr_flag_bitsILi16EEENSU_INS5_IJNSA_ILi8EEESH_EEENS5_IJSH_SB_EEEEEEEvNS4_8identityES13_S1D_vS1E_EENS_8epilogue10collective6detail29Sm90TmaWarpSpecializedAdapterINS1H_15DefaultEpilogueISJ_SK_SK_NS1G_6thread17LinearCombinationISJ_Li1EffLNS1L_9ScaleType4KindE0ELNS_15FloatRoundStyleE2ESJ_EENS1_15EpilogueDefaultEEEEEvvEEEEvNT_6ParamsE,"aw",@nobits
	.sectionflags	@""
	.align	16
	.zero		1024


//--------------------- .nv.shared.reserved.0     --------------------------
	.section	.nv.shared.reserved.0,"aw",@nobits
	.weak		__nv_reservedSMEM_offset_0_alias
	.size		__nv_reservedSMEM_offset_0_alias, 0, 0
	.other		__nv_reservedSMEM_offset_0_alias,@"STO_CUDA_RESERVED_SHARED STV_DEFAULT"
__nv_reservedSMEM_offset_0_alias:
	.zero		0


//--------------------- .nv.global                --------------------------
	.section	.nv.global,"aw",@nobits
.nv.global:
	.type		_ZN40_INTERNAL_d0f17f2b_4_k_cu_1cf61410_134794cute1_E,@object
	.size		_ZN40_INTERNAL_d0f17f2b_4_k_cu_1cf61410_134794cute1_E,(_ZN40_INTERNAL_d0f17f2b_4_k_cu_1cf61410_134794cuda3std3__45__cpo6cbeginE - _ZN40_INTERNAL_d0f17f2b_4_k_cu_1cf61410_134794cute1_E)
_ZN40_INTERNAL_d0f17f2b_4_k_cu_1cf61410_134794cute1_E:
	.zero		1
	.type		_ZN40_INTERNAL_d0f17f2b_4_k_cu_1cf61410_134794cuda3std3__45__cpo6cbeginE,@object
	.size		_ZN40_INTERNAL_d0f17f2b_4_k_cu_1cf61410_134794cuda3std3__45__cpo6cbeginE,(_ZN40_INTERNAL_d0f17f2b_4_k_cu_1cf61410_134794cuda3std3__48in_placeE - _ZN40_INTERNAL_d0f17f2b_4_k_cu_1cf61410_134794cuda3std3__45__cpo6cbeginE)
_ZN40_INTERNAL_d0f17f2b_4_k_cu_1cf61410_134794cuda3std3__45__cpo6cbeginE:
	.zero		1
	.type		_ZN40_INTERNAL_d0f17f2b_4_k_cu_1cf61410_134794cuda3std3__48in_placeE,@object
	.size		_ZN40_INTERNAL_d0f17f2b_4_k_cu_1cf61410_134794cuda3std3__48in_placeE,(_ZN40_INTERNAL_d0f17f2b_4_k_cu_1cf61410_134794cuda3std6ranges3__45__cpo9iter_moveE - _ZN40_INTERNAL_d0f17f2b_4_k_cu_1cf61410_134794cuda3std3__48in_placeE)
_ZN40_INTERNAL_d0f17f2b_4_k_cu_1cf61410_134794cuda3std3__48in_placeE:
	.zero		1
	.type		_ZN40_INTERNAL_d0f17f2b_4_k_cu_1cf61410_134794cuda3std6ranges3__45__cpo9iter_moveE,@object
	.size		_ZN40_INTERNAL_d0f17f2b_4_k_cu_1cf61410_134794cuda3std6ranges3__45__cpo9iter_moveE,(_ZN40_INTERNAL_d0f17f2b_4_k_cu_1cf61410_134794cuda3std3__45__cpo5beginE - _ZN40_INTERNAL_d0f17f2b_4_k_cu_1cf61410_134794cuda3std6ranges3__45__cpo9iter_moveE)
_ZN40_INTERNAL_d0f17f2b_4_k_cu_1cf61410_134794cuda3std6ranges3__45__cpo9iter_moveE:
	.zero		1
	.type		_ZN40_INTERNAL_d0f17f2b_4_k_cu_1cf61410_134794cuda3std3__45__cpo5beginE,@object
	.size		_ZN40_INTERNAL_d0f17f2b_4_k_cu_1cf61410_134794cuda3std3__45__cpo5beginE,(_ZN40_INTERNAL_d0f17f2b_4_k_cu_1cf61410_134794cuda3std3__442_GLOBAL__N__d0f17f2b_4_k_cu_1cf61410_134796ignoreE - _ZN40_INTERNAL_d0f17f2b_4_k_cu_1cf61410_134794cuda3std3__45__cpo5beginE)
_ZN40_INTERNAL_d0f17f2b_4_k_cu_1cf61410_134794cuda3std3__45__cpo5beginE:
	.zero		1
	.type		_ZN40_INTERNAL_d0f17f2b_4_k_cu_1cf61410_134794cuda3std3__442_GLOBAL__N__d0f17f2b_4_k_cu_1cf61410_134796ignoreE,@object
	.size		_ZN40_INTERNAL_d0f17f2b_4_k_cu_1cf61410_134794cuda3std3__442_GLOBAL__N__d0f17f2b_4_k_cu_1cf61410_134796ignoreE,(_ZN40_INTERNAL_d0f17f2b_4_k_cu_1cf61410_134794cute7productE - _ZN40_INTERNAL_d0f17f2b_4_k_cu_1cf61410_134794cuda3std3__442_GLOBAL__N__d0f17f2b_4_k_cu_1cf61410_134796ignoreE)
_ZN40_INTERNAL_d0f17f2b_4_k_cu_1cf61410_134794cuda3std3__442_GLOBAL__N__d0f17f2b_4_k_cu_1cf61410_134796ignoreE:
	.zero		1
	.type		_ZN40_INTERNAL_d0f17f2b_4_k_cu_1cf61410_134794cute7productE,@object
	.size		_ZN40_INTERNAL_d0f17f2b_4_k_cu_1cf61410_134794cute7productE,(_ZN40_INTERNAL_d0f17f2b_4_k_cu_1cf61410_134794cuda3std3__45__cpo3endE - _ZN40_INTERNAL_d0f17f2b_4_k_cu_1cf61410_134794cute7productE)
_ZN40_INTERNAL_d0f17f2b_4_k_cu_1cf61410_134794cute7productE:
	.zero		1
	.type		_ZN40_INTERNAL_d0f17f2b_4_k_cu_1cf61410_134794cuda3std3__45__cpo3endE,@object
	.size		_ZN40_INTERNAL_d0f17f2b_4_k_cu_1cf61410_134794cuda3std3__45__cpo3endE,(_ZN40_INTERNAL_d0f17f2b_4_k_cu_1cf61410_134794cuda3std3__419piecewise_constructE - _ZN40_INTERNAL_d0f17f2b_4_k_cu_1cf61410_134794cuda3std3__45__cpo3endE)
_ZN40_INTERNAL_d0f17f2b_4_k_cu_1cf61410_134794cuda3std3__45__cpo3endE:
	.zero		1
	.type		_ZN40_INTERNAL_d0f17f2b_4_k_cu_1cf61410_134794cuda3std3__419piecewise_constructE,@object
	.size		_ZN40_INTERNAL_d0f17f2b_4_k_cu_1cf61410_134794cuda3std3__419piecewise_constructE,(_ZN40_INTERNAL_d0f17f2b_4_k_cu_1cf61410_134794cuda3std3__45__cpo4cendE - _ZN40_INTERNAL_d0f17f2b_4_k_cu_1cf61410_134794cuda3std3__419piecewise_constructE)
_ZN40_INTERNAL_d0f17f2b_4_k_cu_1cf61410_134794cuda3std3__419piecewise_constructE:
	.zero		1
	.type		_ZN40_INTERNAL_d0f17f2b_4_k_cu_1cf61410_134794cuda3std3__45__cpo4cendE,@object
	.size		_ZN40_INTERNAL_d0f17f2b_4_k_cu_1cf61410_134794cuda3std3__45__cpo4cendE,(_ZN40_INTERNAL_d0f17f2b_4_k_cu_1cf61410_134794cuda3std6ranges3__45__cpo4swapE - _ZN40_INTERNAL_d0f17f2b_4_k_cu_1cf61410_134794cuda3std3__45__cpo4cendE)
_ZN40_INTERNAL_d0f17f2b_4_k_cu_1cf61410_134794cuda3std3__45__cpo4cendE:
	.zero		1
	.type		_ZN40_INTERNAL_d0f17f2b_4_k_cu_1cf61410_134794cuda3std6ranges3__45__cpo4swapE,@object
	.size		_ZN40_INTERNAL_d0f17f2b_4_k_cu_1cf61410_134794cuda3std6ranges3__45__cpo4swapE,(.L_8 - _ZN40_INTERNAL_d0f17f2b_4_k_cu_1cf61410_134794cuda3std6ranges3__45__cpo4swapE)
_ZN40_INTERNAL_d0f17f2b_4_k_cu_1cf61410_134794cuda3std6ranges3__45__cpo4swapE:
	.zero		1
.L_8:


//--------------------- .nv.constant0._ZN7cutlass13device_kernelINS_4gemm6kernel13GemmUniversalIN4cute5tupleIJiiiiEEENS1_10collective13CollectiveMmaINS1_34MainloopSm90TmaGmmaWarpSpecializedILi25ENS5_IJNS4_1CILi1EEESB_SB_EEENS1_35KernelTmaWarpSpecializedCooperativeEEENS5_IJNSA_ILi128EEENSA_ILi16EEENSA_ILi32EEEEEENS_6half_tENS5_IJlSB_lEEESJ_SK_NS4_8TiledMMAINS4_8MMA_AtomIJNS4_4SM904GMMA25MMA_64x16x16_F32F16F16_SSILNSO_5MajorE0ELSQ_0ELNSO_7ScaleInE1ELSR_1EEEEEENS4_6LayoutINS5_IJNSA_ILi2EEESB_SB_EEENS5_IJSB_NSA_ILi0EEESX_EEEEENS5_IJNS4_10UnderscoreES10_S10_EEEEENS4_13SM90_TMA_LOADENS4_14ComposedLayoutINS4_7SwizzleILi2ELi4ELi3EEENS4_18smem_ptr_flag_bitsILi16EEENSU_INS5_IJNSA_ILi8EEESH_EEENS5_IJSH_SB_EEEEEEEvNS4_8identityES13_S1D_vS1E_EENS_8epilogue10collective6detail29Sm90TmaWarpSpecializedAdapterINS1H_15DefaultEpilogueISJ_SK_SK_NS1G_6thread17LinearCombinationISJ_Li1EffLNS1L_9ScaleType4KindE0ELNS_15FloatRoundStyleE2ESJ_EENS1_15EpilogueDefaultEEEEEvvEEEEvNT_6ParamsE --------------------------
	.section	.nv.constant0._ZN7cutlass13device_kernelINS_4gemm6kernel13GemmUniversalIN4cute5tupleIJiiiiEEENS1_10collective13CollectiveMmaINS1_34MainloopSm90TmaGmmaWarpSpecializedILi25ENS5_IJNS4_1CILi1EEESB_SB_EEENS1_35KernelTmaWarpSpecializedCooperativeEEENS5_IJNSA_ILi128EEENSA_ILi16EEENSA_ILi32EEEEEENS_6half_tENS5_IJlSB_lEEESJ_SK_NS4_8TiledMMAINS4_8MMA_AtomIJNS4_4SM904GMMA25MMA_64x16x16_F32F16F16_SSILNSO_5MajorE0ELSQ_0ELNSO_7ScaleInE1ELSR_1EEEEEENS4_6LayoutINS5_IJNSA_ILi2EEESB_SB_EEENS5_IJSB_NSA_ILi0EEESX_EEEEENS5_IJNS4_10UnderscoreES10_S10_EEEEENS4_13SM90_TMA_LOADENS4_14ComposedLayoutINS4_7SwizzleILi2ELi4ELi3EEENS4_18smem_ptr_flag_bitsILi16EEENSU_INS5_IJNSA_ILi8EEESH_EEENS5_IJSH_SB_EEEEEEEvNS4_8identityES13_S1D_vS1E_EENS_8epilogue10collective6detail29Sm90TmaWarpSpecializedAdapterINS1H_15DefaultEpilogueISJ_SK_SK_NS1G_6thread17LinearCombinationISJ_Li1EffLNS1L_9ScaleType4KindE0ELNS_15FloatRoundStyleE2ESJ_EENS1_15EpilogueDefaultEEEEEvvEEEEvNT_6ParamsE,"a",@progbits
	.sectionflags	@""
	.align	4
.nv.constant0._ZN7cutlass13device_kernelINS_4gemm6kernel13GemmUniversalIN4cute5tupleIJiiiiEEENS1_10collective13CollectiveMmaINS1_34MainloopSm90TmaGmmaWarpSpecializedILi25ENS5_IJNS4_1CILi1EEESB_SB_EEENS1_35KernelTmaWarpSpecializedCooperativeEEENS5_IJNSA_ILi128EEENSA_ILi16EEENSA_ILi32EEEEEENS_6half_tENS5_IJlSB_lEEESJ_SK_NS4_8TiledMMAINS4_8MMA_AtomIJNS4_4SM904GMMA25MMA_64x16x16_F32F16F16_SSILNSO_5MajorE0ELSQ_0ELNSO_7ScaleInE1ELSR_1EEEEEENS4_6LayoutINS5_IJNSA_ILi2EEESB_SB_EEENS5_IJSB_NSA_ILi0EEESX_EEEEENS5_IJNS4_10UnderscoreES10_S10_EEEEENS4_13SM90_TMA_LOADENS4_14ComposedLayoutINS4_7SwizzleILi2ELi4ELi3EEENS4_18smem_ptr_flag_bitsILi16EEENSU_INS5_IJNSA_ILi8EEESH_EEENS5_IJSH_SB_EEEEEEEvNS4_8identityES13_S1D_vS1E_EENS_8epilogue10collective6detail29Sm90TmaWarpSpecializedAdapterINS1H_15DefaultEpilogueISJ_SK_SK_NS1G_6thread17LinearCombinationISJ_Li1EffLNS1L_9ScaleType4KindE0ELNS_15FloatRoundStyleE2ESJ_EENS1_15EpilogueDefaultEEEEEvvEEEEvNT_6ParamsE:
	.zero		1664


//--------------------- SYMBOLS --------------------------

	.type		.nv.reservedSmem.offset0,@object
	.size		.nv.reservedSmem.offset0,0x4
	.type		__assertfail,@function
